//
// Generated by NVIDIA NVVM Compiler
//
// Compiler Build ID: CL-36424714
// Cuda compilation tools, release 13.0, V13.0.88
// Based on NVVM 20.0.0
//

.version 9.0
.target sm_100
.address_size 64

	// .globl	_Z14matrixMulNaivePKfS0_Pfi
// _ZZ15matrixMulSharedPKfS0_PfiE3s_A has been demoted
// _ZZ15matrixMulSharedPKfS0_PfiE3s_B has been demoted
// _ZZ24matrixMulSharedOptimizedPKfS0_PfiE3s_A has been demoted
// _ZZ24matrixMulSharedOptimizedPKfS0_PfiE3s_B has been demoted

.visible .entry _Z14matrixMulNaivePKfS0_Pfi(
	.param .u64 .ptr .align 1 _Z14matrixMulNaivePKfS0_Pfi_param_0,
	.param .u64 .ptr .align 1 _Z14matrixMulNaivePKfS0_Pfi_param_1,
	.param .u64 .ptr .align 1 _Z14matrixMulNaivePKfS0_Pfi_param_2,
	.param .u32 _Z14matrixMulNaivePKfS0_Pfi_param_3
)
{
	.reg .pred 	%p<10>;
	.reg .b32 	%r<40>;
	.reg .b32 	%f<67>;
	.reg .b64 	%rd<67>;

	ld.param.u64 	%rd14, [_Z14matrixMulNaivePKfS0_Pfi_param_0];
	ld.param.u64 	%rd15, [_Z14matrixMulNaivePKfS0_Pfi_param_1];
	ld.param.u32 	%r18, [_Z14matrixMulNaivePKfS0_Pfi_param_3];
	cvta.to.global.u64 	%rd1, %rd15;
	cvta.to.global.u64 	%rd2, %rd14;
	mov.u32 	%r19, %ctaid.y;
	mov.u32 	%r20, %ntid.y;
	mov.u32 	%r21, %tid.y;
	mad.lo.s32 	%r1, %r19, %r20, %r21;
	mov.u32 	%r22, %ctaid.x;
	mov.u32 	%r23, %ntid.x;
	mov.u32 	%r24, %tid.x;
	mad.lo.s32 	%r2, %r22, %r23, %r24;
	max.s32 	%r25, %r1, %r2;
	setp.ge.s32 	%p1, %r25, %r18;
	@%p1 bra 	$L__BB0_13;
	mul.lo.s32 	%r3, %r18, %r1;
	and.b32  	%r4, %r18, 7;
	setp.lt.u32 	%p2, %r18, 8;
	mov.f32 	%f66, 0f00000000;
	mov.b32 	%r38, 0;
	@%p2 bra 	$L__BB0_4;
	and.b32  	%r38, %r18, 2147483640;
	neg.s32 	%r36, %r38;
	mul.wide.s32 	%rd16, %r18, 4;
	add.s64 	%rd3, %rd1, %rd16;
	shl.b32 	%r7, %r18, 3;
	mul.wide.s32 	%rd17, %r18, 8;
	add.s64 	%rd4, %rd1, %rd17;
	mul.wide.s32 	%rd18, %r18, 12;
	add.s64 	%rd5, %rd1, %rd18;
	mul.wide.s32 	%rd19, %r18, 16;
	add.s64 	%rd6, %rd1, %rd19;
	mul.wide.s32 	%rd20, %r18, 20;
	add.s64 	%rd7, %rd1, %rd20;
	mul.wide.s32 	%rd21, %r18, 24;
	add.s64 	%rd8, %rd1, %rd21;
	mul.wide.s32 	%rd22, %r18, 28;
	add.s64 	%rd9, %rd1, %rd22;
	mul.wide.u32 	%rd23, %r3, 4;
	add.s64 	%rd24, %rd23, %rd2;
	add.s64 	%rd66, %rd24, 16;
	mov.f32 	%f66, 0f00000000;
	mov.u32 	%r35, %r2;
$L__BB0_3:
	.pragma "nounroll";
	mul.wide.s32 	%rd25, %r35, 4;
	add.s64 	%rd26, %rd3, %rd25;
	add.s64 	%rd27, %rd4, %rd25;
	add.s64 	%rd28, %rd5, %rd25;
	add.s64 	%rd29, %rd6, %rd25;
	add.s64 	%rd30, %rd7, %rd25;
	add.s64 	%rd31, %rd8, %rd25;
	add.s64 	%rd32, %rd9, %rd25;
	add.s64 	%rd33, %rd1, %rd25;
	ld.global.f32 	%f16, [%rd66+-16];
	ld.global.f32 	%f17, [%rd33];
	fma.rn.f32 	%f18, %f16, %f17, %f66;
	ld.global.f32 	%f19, [%rd66+-12];
	ld.global.f32 	%f20, [%rd26];
	fma.rn.f32 	%f21, %f19, %f20, %f18;
	ld.global.f32 	%f22, [%rd66+-8];
	ld.global.f32 	%f23, [%rd27];
	fma.rn.f32 	%f24, %f22, %f23, %f21;
	ld.global.f32 	%f25, [%rd66+-4];
	ld.global.f32 	%f26, [%rd28];
	fma.rn.f32 	%f27, %f25, %f26, %f24;
	ld.global.f32 	%f28, [%rd66];
	ld.global.f32 	%f29, [%rd29];
	fma.rn.f32 	%f30, %f28, %f29, %f27;
	ld.global.f32 	%f31, [%rd66+4];
	ld.global.f32 	%f32, [%rd30];
	fma.rn.f32 	%f33, %f31, %f32, %f30;
	ld.global.f32 	%f34, [%rd66+8];
	ld.global.f32 	%f35, [%rd31];
	fma.rn.f32 	%f36, %f34, %f35, %f33;
	ld.global.f32 	%f37, [%rd66+12];
	ld.global.f32 	%f38, [%rd32];
	fma.rn.f32 	%f66, %f37, %f38, %f36;
	add.s32 	%r36, %r36, 8;
	add.s32 	%r35, %r35, %r7;
	add.s64 	%rd66, %rd66, 32;
	setp.ne.s32 	%p3, %r36, 0;
	@%p3 bra 	$L__BB0_3;
$L__BB0_4:
	setp.eq.s32 	%p4, %r4, 0;
	@%p4 bra 	$L__BB0_12;
	and.b32  	%r13, %r18, 3;
	setp.lt.u32 	%p5, %r4, 4;
	@%p5 bra 	$L__BB0_7;
	add.s32 	%r27, %r38, %r3;
	mul.wide.u32 	%rd34, %r27, 4;
	add.s64 	%rd35, %rd2, %rd34;
	ld.global.f32 	%f40, [%rd35];
	mad.lo.s32 	%r28, %r38, %r18, %r2;
	mul.wide.s32 	%rd36, %r28, 4;
	add.s64 	%rd37, %rd1, %rd36;
	ld.global.f32 	%f41, [%rd37];
	fma.rn.f32 	%f42, %f40, %f41, %f66;
	cvt.u64.u32 	%rd38, %r3;
	cvt.u64.u32 	%rd39, %r38;
	add.s64 	%rd40, %rd39, %rd38;
	shl.b64 	%rd41, %rd40, 2;
	add.s64 	%rd42, %rd2, %rd41;
	ld.global.f32 	%f43, [%rd42+4];
	mul.wide.s32 	%rd43, %r18, 4;
	add.s64 	%rd44, %rd37, %rd43;
	ld.global.f32 	%f44, [%rd44];
	fma.rn.f32 	%f45, %f43, %f44, %f42;
	ld.global.f32 	%f46, [%rd42+8];
	add.s64 	%rd45, %rd44, %rd43;
	ld.global.f32 	%f47, [%rd45];
	fma.rn.f32 	%f48, %f46, %f47, %f45;
	ld.global.f32 	%f49, [%rd42+12];
	add.s64 	%rd46, %rd45, %rd43;
	ld.global.f32 	%f50, [%rd46];
	fma.rn.f32 	%f66, %f49, %f50, %f48;
	add.s32 	%r38, %r38, 4;
$L__BB0_7:
	setp.eq.s32 	%p6, %r13, 0;
	@%p6 bra 	$L__BB0_12;
	setp.eq.s32 	%p7, %r13, 1;
	@%p7 bra 	$L__BB0_10;
	add.s32 	%r29, %r38, %r3;
	mul.wide.u32 	%rd47, %r29, 4;
	add.s64 	%rd48, %rd2, %rd47;
	ld.global.f32 	%f52, [%rd48];
	mad.lo.s32 	%r30, %r38, %r18, %r2;
	mul.wide.s32 	%rd49, %r30, 4;
	add.s64 	%rd50, %rd1, %rd49;
	ld.global.f32 	%f53, [%rd50];
	fma.rn.f32 	%f54, %f52, %f53, %f66;
	cvt.u64.u32 	%rd51, %r3;
	cvt.u64.u32 	%rd52, %r38;
	add.s64 	%rd53, %rd52, %rd51;
	shl.b64 	%rd54, %rd53, 2;
	add.s64 	%rd55, %rd2, %rd54;
	ld.global.f32 	%f55, [%rd55+4];
	mul.wide.s32 	%rd56, %r18, 4;
	add.s64 	%rd57, %rd50, %rd56;
	ld.global.f32 	%f56, [%rd57];
	fma.rn.f32 	%f66, %f55, %f56, %f54;
	add.s32 	%r38, %r38, 2;
$L__BB0_10:
	and.b32  	%r31, %r18, 1;
	setp.eq.b32 	%p8, %r31, 1;
	not.pred 	%p9, %p8;
	@%p9 bra 	$L__BB0_12;
	add.s32 	%r32, %r38, %r3;
	mul.wide.u32 	%rd58, %r32, 4;
	add.s64 	%rd59, %rd2, %rd58;
	ld.global.f32 	%f57, [%rd59];
	mad.lo.s32 	%r33, %r38, %r18, %r2;
	mul.wide.s32 	%rd60, %r33, 4;
	add.s64 	%rd61, %rd1, %rd60;
	ld.global.f32 	%f58, [%rd61];
	fma.rn.f32 	%f66, %f57, %f58, %f66;
$L__BB0_12:
	ld.param.u64 	%rd65, [_Z14matrixMulNaivePKfS0_Pfi_param_2];
	add.s32 	%r34, %r3, %r2;
	cvta.to.global.u64 	%rd62, %rd65;
	mul.wide.s32 	%rd63, %r34, 4;
	add.s64 	%rd64, %rd62, %rd63;
	st.global.f32 	[%rd64], %f66;
$L__BB0_13:
	ret;

}
	// .globl	_Z15matrixMulSharedPKfS0_Pfi
.visible .entry _Z15matrixMulSharedPKfS0_Pfi(
	.param .u64 .ptr .align 1 _Z15matrixMulSharedPKfS0_Pfi_param_0,
	.param .u64 .ptr .align 1 _Z15matrixMulSharedPKfS0_Pfi_param_1,
	.param .u64 .ptr .align 1 _Z15matrixMulSharedPKfS0_Pfi_param_2,
	.param .u32 _Z15matrixMulSharedPKfS0_Pfi_param_3
)
{
	.reg .pred 	%p<9>;
	.reg .b32 	%r<96>;
	.reg .b32 	%f<368>;
	.reg .b64 	%rd<48>;
	// demoted variable
	.shared .align 4 .b8 _ZZ15matrixMulSharedPKfS0_PfiE3s_A[1024];
	// demoted variable
	.shared .align 4 .b8 _ZZ15matrixMulSharedPKfS0_PfiE3s_B[1024];
	ld.param.u32 	%r31, [_Z15matrixMulSharedPKfS0_Pfi_param_3];
	mov.u32 	%r32, %ctaid.y;
	mov.u32 	%r33, %ntid.y;
	mov.u32 	%r1, %tid.y;
	mad.lo.s32 	%r2, %r32, %r33, %r1;
	mov.u32 	%r34, %ctaid.x;
	mov.u32 	%r35, %ntid.x;
	mov.u32 	%r3, %tid.x;
	mad.lo.s32 	%r4, %r34, %r35, %r3;
	shr.s32 	%r36, %r31, 31;
	shr.u32 	%r37, %r36, 28;
	add.s32 	%r38, %r31, %r37;
	shr.s32 	%r5, %r38, 4;
	setp.lt.s32 	%p1, %r31, 16;
	mov.f32 	%f367, 0f00000000;
	@%p1 bra 	$L__BB1_9;
	mad.lo.s32 	%r6, %r31, %r2, %r3;
	shl.b32 	%r40, %r1, 6;
	mov.u32 	%r41, _ZZ15matrixMulSharedPKfS0_PfiE3s_A;
	add.s32 	%r7, %r41, %r40;
	add.s32 	%r42, %r5, -1;
	setp.lt.u32 	%p2, %r42, 3;
	mov.f32 	%f367, 0f00000000;
	mov.b32 	%r95, 0;
	@%p2 bra 	$L__BB1_4;
	and.b32  	%r95, %r5, 134217724;
	neg.s32 	%r93, %r95;
	add.s32 	%r92, %r6, 32;
	add.s32 	%r44, %r1, 48;
	mad.lo.s32 	%r91, %r31, %r44, %r4;
	add.s32 	%r45, %r1, 32;
	mad.lo.s32 	%r90, %r31, %r45, %r4;
	add.s32 	%r46, %r1, 16;
	mad.lo.s32 	%r89, %r31, %r46, %r4;
	mad.lo.s32 	%r88, %r1, %r31, %r4;
	mov.f32 	%f367, 0f00000000;
$L__BB1_3:
	.pragma "nounroll";
	ld.param.u64 	%rd44, [_Z15matrixMulSharedPKfS0_Pfi_param_1];
	ld.param.u64 	%rd41, [_Z15matrixMulSharedPKfS0_Pfi_param_0];
	add.s32 	%r47, %r92, -32;
	cvta.to.global.u64 	%rd4, %rd41;
	mul.wide.u32 	%rd5, %r47, 4;
	add.s64 	%rd6, %rd4, %rd5;
	ld.global.f32 	%f14, [%rd6];
	shl.b32 	%r49, %r3, 2;
	add.s32 	%r50, %r7, %r49;
	st.shared.f32 	[%r50], %f14;
	cvta.to.global.u64 	%rd7, %rd44;
	mul.wide.u32 	%rd8, %r88, 4;
	add.s64 	%rd9, %rd7, %rd8;
	ld.global.f32 	%f15, [%rd9];
	mov.u32 	%r52, _ZZ15matrixMulSharedPKfS0_PfiE3s_B;
	add.s32 	%r53, %r52, %r49;
	add.s32 	%r54, %r53, %r40;
	st.shared.f32 	[%r54], %f15;
	bar.sync 	0;
	ld.shared.f32 	%f16, [%r7];
	ld.shared.f32 	%f17, [%r53];
	fma.rn.f32 	%f18, %f16, %f17, %f367;
	ld.shared.f32 	%f19, [%r7+4];
	ld.shared.f32 	%f20, [%r53+64];
	fma.rn.f32 	%f21, %f19, %f20, %f18;
	ld.shared.f32 	%f22, [%r7+8];
	ld.shared.f32 	%f23, [%r53+128];
	fma.rn.f32 	%f24, %f22, %f23, %f21;
	ld.shared.f32 	%f25, [%r7+12];
	ld.shared.f32 	%f26, [%r53+192];
	fma.rn.f32 	%f27, %f25, %f26, %f24;
	ld.shared.f32 	%f28, [%r7+16];
	ld.shared.f32 	%f29, [%r53+256];
	fma.rn.f32 	%f30, %f28, %f29, %f27;
	ld.shared.f32 	%f31, [%r7+20];
	ld.shared.f32 	%f32, [%r53+320];
	fma.rn.f32 	%f33, %f31, %f32, %f30;
	ld.shared.f32 	%f34, [%r7+24];
	ld.shared.f32 	%f35, [%r53+384];
	fma.rn.f32 	%f36, %f34, %f35, %f33;
	ld.shared.f32 	%f37, [%r7+28];
	ld.shared.f32 	%f38, [%r53+448];
	fma.rn.f32 	%f39, %f37, %f38, %f36;
	ld.shared.f32 	%f40, [%r7+32];
	ld.shared.f32 	%f41, [%r53+512];
	fma.rn.f32 	%f42, %f40, %f41, %f39;
	ld.shared.f32 	%f43, [%r7+36];
	ld.shared.f32 	%f44, [%r53+576];
	fma.rn.f32 	%f45, %f43, %f44, %f42;
	ld.shared.f32 	%f46, [%r7+40];
	ld.shared.f32 	%f47, [%r53+640];
	fma.rn.f32 	%f48, %f46, %f47, %f45;
	ld.shared.f32 	%f49, [%r7+44];
	ld.shared.f32 	%f50, [%r53+704];
	fma.rn.f32 	%f51, %f49, %f50, %f48;
	ld.shared.f32 	%f52, [%r7+48];
	ld.shared.f32 	%f53, [%r53+768];
	fma.rn.f32 	%f54, %f52, %f53, %f51;
	ld.shared.f32 	%f55, [%r7+52];
	ld.shared.f32 	%f56, [%r53+832];
	fma.rn.f32 	%f57, %f55, %f56, %f54;
	ld.shared.f32 	%f58, [%r7+56];
	ld.shared.f32 	%f59, [%r53+896];
	fma.rn.f32 	%f60, %f58, %f59, %f57;
	ld.shared.f32 	%f61, [%r7+60];
	ld.shared.f32 	%f62, [%r53+960];
	fma.rn.f32 	%f63, %f61, %f62, %f60;
	bar.sync 	0;
	add.s32 	%r55, %r92, -16;
	mul.wide.u32 	%rd10, %r55, 4;
	add.s64 	%rd11, %rd4, %rd10;
	ld.global.f32 	%f64, [%rd11];
	st.shared.f32 	[%r50], %f64;
	mul.wide.u32 	%rd12, %r89, 4;
	add.s64 	%rd13, %rd7, %rd12;
	ld.global.f32 	%f65, [%rd13];
	st.shared.f32 	[%r54], %f65;
	bar.sync 	0;
	ld.shared.f32 	%f66, [%r7];
	ld.shared.f32 	%f67, [%r53];
	fma.rn.f32 	%f68, %f66, %f67, %f63;
	ld.shared.f32 	%f69, [%r7+4];
	ld.shared.f32 	%f70, [%r53+64];
	fma.rn.f32 	%f71, %f69, %f70, %f68;
	ld.shared.f32 	%f72, [%r7+8];
	ld.shared.f32 	%f73, [%r53+128];
	fma.rn.f32 	%f74, %f72, %f73, %f71;
	ld.shared.f32 	%f75, [%r7+12];
	ld.shared.f32 	%f76, [%r53+192];
	fma.rn.f32 	%f77, %f75, %f76, %f74;
	ld.shared.f32 	%f78, [%r7+16];
	ld.shared.f32 	%f79, [%r53+256];
	fma.rn.f32 	%f80, %f78, %f79, %f77;
	ld.shared.f32 	%f81, [%r7+20];
	ld.shared.f32 	%f82, [%r53+320];
	fma.rn.f32 	%f83, %f81, %f82, %f80;
	ld.shared.f32 	%f84, [%r7+24];
	ld.shared.f32 	%f85, [%r53+384];
	fma.rn.f32 	%f86, %f84, %f85, %f83;
	ld.shared.f32 	%f87, [%r7+28];
	ld.shared.f32 	%f88, [%r53+448];
	fma.rn.f32 	%f89, %f87, %f88, %f86;
	ld.shared.f32 	%f90, [%r7+32];
	ld.shared.f32 	%f91, [%r53+512];
	fma.rn.f32 	%f92, %f90, %f91, %f89;
	ld.shared.f32 	%f93, [%r7+36];
	ld.shared.f32 	%f94, [%r53+576];
	fma.rn.f32 	%f95, %f93, %f94, %f92;
	ld.shared.f32 	%f96, [%r7+40];
	ld.shared.f32 	%f97, [%r53+640];
	fma.rn.f32 	%f98, %f96, %f97, %f95;
	ld.shared.f32 	%f99, [%r7+44];
	ld.shared.f32 	%f100, [%r53+704];
	fma.rn.f32 	%f101, %f99, %f100, %f98;
	ld.shared.f32 	%f102, [%r7+48];
	ld.shared.f32 	%f103, [%r53+768];
	fma.rn.f32 	%f104, %f102, %f103, %f101;
	ld.shared.f32 	%f105, [%r7+52];
	ld.shared.f32 	%f106, [%r53+832];
	fma.rn.f32 	%f107, %f105, %f106, %f104;
	ld.shared.f32 	%f108, [%r7+56];
	ld.shared.f32 	%f109, [%r53+896];
	fma.rn.f32 	%f110, %f108, %f109, %f107;
	ld.shared.f32 	%f111, [%r7+60];
	ld.shared.f32 	%f112, [%r53+960];
	fma.rn.f32 	%f113, %f111, %f112, %f110;
	bar.sync 	0;
	add.s32 	%r56, %r92, 16;
	mul.wide.u32 	%rd14, %r92, 4;
	add.s64 	%rd15, %rd4, %rd14;
	ld.global.f32 	%f114, [%rd15];
	st.shared.f32 	[%r50], %f114;
	mul.wide.u32 	%rd16, %r90, 4;
	add.s64 	%rd17, %rd7, %rd16;
	ld.global.f32 	%f115, [%rd17];
	st.shared.f32 	[%r54], %f115;
	bar.sync 	0;
	ld.shared.f32 	%f116, [%r7];
	ld.shared.f32 	%f117, [%r53];
	fma.rn.f32 	%f118, %f116, %f117, %f113;
	ld.shared.f32 	%f119, [%r7+4];
	ld.shared.f32 	%f120, [%r53+64];
	fma.rn.f32 	%f121, %f119, %f120, %f118;
	ld.shared.f32 	%f122, [%r7+8];
	ld.shared.f32 	%f123, [%r53+128];
	fma.rn.f32 	%f124, %f122, %f123, %f121;
	ld.shared.f32 	%f125, [%r7+12];
	ld.shared.f32 	%f126, [%r53+192];
	fma.rn.f32 	%f127, %f125, %f126, %f124;
	ld.shared.f32 	%f128, [%r7+16];
	ld.shared.f32 	%f129, [%r53+256];
	fma.rn.f32 	%f130, %f128, %f129, %f127;
	ld.shared.f32 	%f131, [%r7+20];
	ld.shared.f32 	%f132, [%r53+320];
	fma.rn.f32 	%f133, %f131, %f132, %f130;
	ld.shared.f32 	%f134, [%r7+24];
	ld.shared.f32 	%f135, [%r53+384];
	fma.rn.f32 	%f136, %f134, %f135, %f133;
	ld.shared.f32 	%f137, [%r7+28];
	ld.shared.f32 	%f138, [%r53+448];
	fma.rn.f32 	%f139, %f137, %f138, %f136;
	ld.shared.f32 	%f140, [%r7+32];
	ld.shared.f32 	%f141, [%r53+512];
	fma.rn.f32 	%f142, %f140, %f141, %f139;
	ld.shared.f32 	%f143, [%r7+36];
	ld.shared.f32 	%f144, [%r53+576];
	fma.rn.f32 	%f145, %f143, %f144, %f142;
	ld.shared.f32 	%f146, [%r7+40];
	ld.shared.f32 	%f147, [%r53+640];
	fma.rn.f32 	%f148, %f146, %f147, %f145;
	ld.shared.f32 	%f149, [%r7+44];
	ld.shared.f32 	%f150, [%r53+704];
	fma.rn.f32 	%f151, %f149, %f150, %f148;
	ld.shared.f32 	%f152, [%r7+48];
	ld.shared.f32 	%f153, [%r53+768];
	fma.rn.f32 	%f154, %f152, %f153, %f151;
	ld.shared.f32 	%f155, [%r7+52];
	ld.shared.f32 	%f156, [%r53+832];
	fma.rn.f32 	%f157, %f155, %f156, %f154;
	ld.shared.f32 	%f158, [%r7+56];
	ld.shared.f32 	%f159, [%r53+896];
	fma.rn.f32 	%f160, %f158, %f159, %f157;
	ld.shared.f32 	%f161, [%r7+60];
	ld.shared.f32 	%f162, [%r53+960];
	fma.rn.f32 	%f163, %f161, %f162, %f160;
	bar.sync 	0;
	mul.wide.u32 	%rd18, %r56, 4;
	add.s64 	%rd19, %rd4, %rd18;
	ld.global.f32 	%f164, [%rd19];
	st.shared.f32 	[%r50], %f164;
	mul.wide.u32 	%rd20, %r91, 4;
	add.s64 	%rd21, %rd7, %rd20;
	ld.global.f32 	%f165, [%rd21];
	st.shared.f32 	[%r54], %f165;
	bar.sync 	0;
	ld.shared.f32 	%f166, [%r7];
	ld.shared.f32 	%f167, [%r53];
	fma.rn.f32 	%f168, %f166, %f167, %f163;
	ld.shared.f32 	%f169, [%r7+4];
	ld.shared.f32 	%f170, [%r53+64];
	fma.rn.f32 	%f171, %f169, %f170, %f168;
	ld.shared.f32 	%f172, [%r7+8];
	ld.shared.f32 	%f173, [%r53+128];
	fma.rn.f32 	%f174, %f172, %f173, %f171;
	ld.shared.f32 	%f175, [%r7+12];
	ld.shared.f32 	%f176, [%r53+192];
	fma.rn.f32 	%f177, %f175, %f176, %f174;
	ld.shared.f32 	%f178, [%r7+16];
	ld.shared.f32 	%f179, [%r53+256];
	fma.rn.f32 	%f180, %f178, %f179, %f177;
	ld.shared.f32 	%f181, [%r7+20];
	ld.shared.f32 	%f182, [%r53+320];
	fma.rn.f32 	%f183, %f181, %f182, %f180;
	ld.shared.f32 	%f184, [%r7+24];
	ld.shared.f32 	%f185, [%r53+384];
	fma.rn.f32 	%f186, %f184, %f185, %f183;
	ld.shared.f32 	%f187, [%r7+28];
	ld.shared.f32 	%f188, [%r53+448];
	fma.rn.f32 	%f189, %f187, %f188, %f186;
	ld.shared.f32 	%f190, [%r7+32];
	ld.shared.f32 	%f191, [%r53+512];
	fma.rn.f32 	%f192, %f190, %f191, %f189;
	ld.shared.f32 	%f193, [%r7+36];
	ld.shared.f32 	%f194, [%r53+576];
	fma.rn.f32 	%f195, %f193, %f194, %f192;
	ld.shared.f32 	%f196, [%r7+40];
	ld.shared.f32 	%f197, [%r53+640];
	fma.rn.f32 	%f198, %f196, %f197, %f195;
	ld.shared.f32 	%f199, [%r7+44];
	ld.shared.f32 	%f200, [%r53+704];
	fma.rn.f32 	%f201, %f199, %f200, %f198;
	ld.shared.f32 	%f202, [%r7+48];
	ld.shared.f32 	%f203, [%r53+768];
	fma.rn.f32 	%f204, %f202, %f203, %f201;
	ld.shared.f32 	%f205, [%r7+52];
	ld.shared.f32 	%f206, [%r53+832];
	fma.rn.f32 	%f207, %f205, %f206, %f204;
	ld.shared.f32 	%f208, [%r7+56];
	ld.shared.f32 	%f209, [%r53+896];
	fma.rn.f32 	%f210, %f208, %f209, %f207;
	ld.shared.f32 	%f211, [%r7+60];
	ld.shared.f32 	%f212, [%r53+960];
	fma.rn.f32 	%f367, %f211, %f212, %f210;
	bar.sync 	0;
	add.s32 	%r93, %r93, 4;
	add.s32 	%r92, %r92, 64;
	shl.b32 	%r57, %r31, 6;
	add.s32 	%r91, %r91, %r57;
	add.s32 	%r90, %r90, %r57;
	add.s32 	%r89, %r89, %r57;
	add.s32 	%r88, %r88, %r57;
	setp.ne.s32 	%p3, %r93, 0;
	@%p3 bra 	$L__BB1_3;
$L__BB1_4:
	and.b32  	%r28, %r5, 3;
	setp.eq.s32 	%p4, %r28, 0;
	@%p4 bra 	$L__BB1_9;
	setp.eq.s32 	%p5, %r28, 1;
	@%p5 bra 	$L__BB1_7;
	ld.param.u64 	%rd45, [_Z15matrixMulSharedPKfS0_Pfi_param_1];
	ld.param.u64 	%rd42, [_Z15matrixMulSharedPKfS0_Pfi_param_0];
	shl.b32 	%r58, %r95, 4;
	add.s32 	%r61, %r6, %r58;
	cvta.to.global.u64 	%rd22, %rd42;
	mul.wide.u32 	%rd23, %r61, 4;
	add.s64 	%rd24, %rd22, %rd23;
	ld.global.f32 	%f214, [%rd24];
	shl.b32 	%r62, %r3, 2;
	add.s32 	%r63, %r7, %r62;
	st.shared.f32 	[%r63], %f214;
	add.s32 	%r64, %r58, %r1;
	mad.lo.s32 	%r65, %r64, %r31, %r4;
	cvta.to.global.u64 	%rd25, %rd45;
	mul.wide.u32 	%rd26, %r65, 4;
	add.s64 	%rd27, %rd25, %rd26;
	ld.global.f32 	%f215, [%rd27];
	mov.u32 	%r67, _ZZ15matrixMulSharedPKfS0_PfiE3s_B;
	add.s32 	%r68, %r67, %r62;
	add.s32 	%r69, %r68, %r40;
	st.shared.f32 	[%r69], %f215;
	bar.sync 	0;
	ld.shared.f32 	%f216, [%r7];
	ld.shared.f32 	%f217, [%r68];
	fma.rn.f32 	%f218, %f216, %f217, %f367;
	ld.shared.f32 	%f219, [%r7+4];
	ld.shared.f32 	%f220, [%r68+64];
	fma.rn.f32 	%f221, %f219, %f220, %f218;
	ld.shared.f32 	%f222, [%r7+8];
	ld.shared.f32 	%f223, [%r68+128];
	fma.rn.f32 	%f224, %f222, %f223, %f221;
	ld.shared.f32 	%f225, [%r7+12];
	ld.shared.f32 	%f226, [%r68+192];
	fma.rn.f32 	%f227, %f225, %f226, %f224;
	ld.shared.f32 	%f228, [%r7+16];
	ld.shared.f32 	%f229, [%r68+256];
	fma.rn.f32 	%f230, %f228, %f229, %f227;
	ld.shared.f32 	%f231, [%r7+20];
	ld.shared.f32 	%f232, [%r68+320];
	fma.rn.f32 	%f233, %f231, %f232, %f230;
	ld.shared.f32 	%f234, [%r7+24];
	ld.shared.f32 	%f235, [%r68+384];
	fma.rn.f32 	%f236, %f234, %f235, %f233;
	ld.shared.f32 	%f237, [%r7+28];
	ld.shared.f32 	%f238, [%r68+448];
	fma.rn.f32 	%f239, %f237, %f238, %f236;
	ld.shared.f32 	%f240, [%r7+32];
	ld.shared.f32 	%f241, [%r68+512];
	fma.rn.f32 	%f242, %f240, %f241, %f239;
	ld.shared.f32 	%f243, [%r7+36];
	ld.shared.f32 	%f244, [%r68+576];
	fma.rn.f32 	%f245, %f243, %f244, %f242;
	ld.shared.f32 	%f246, [%r7+40];
	ld.shared.f32 	%f247, [%r68+640];
	fma.rn.f32 	%f248, %f246, %f247, %f245;
	ld.shared.f32 	%f249, [%r7+44];
	ld.shared.f32 	%f250, [%r68+704];
	fma.rn.f32 	%f251, %f249, %f250, %f248;
	ld.shared.f32 	%f252, [%r7+48];
	ld.shared.f32 	%f253, [%r68+768];
	fma.rn.f32 	%f254, %f252, %f253, %f251;
	ld.shared.f32 	%f255, [%r7+52];
	ld.shared.f32 	%f256, [%r68+832];
	fma.rn.f32 	%f257, %f255, %f256, %f254;
	ld.shared.f32 	%f258, [%r7+56];
	ld.shared.f32 	%f259, [%r68+896];
	fma.rn.f32 	%f260, %f258, %f259, %f257;
	ld.shared.f32 	%f261, [%r7+60];
	ld.shared.f32 	%f262, [%r68+960];
	fma.rn.f32 	%f263, %f261, %f262, %f260;
	bar.sync 	0;
	add.s32 	%r70, %r61, 16;
	mul.wide.u32 	%rd28, %r70, 4;
	add.s64 	%rd29, %rd22, %rd28;
	ld.global.f32 	%f264, [%rd29];
	st.shared.f32 	[%r63], %f264;
	add.s32 	%r71, %r64, 16;
	mad.lo.s32 	%r72, %r71, %r31, %r4;
	mul.wide.u32 	%rd30, %r72, 4;
	add.s64 	%rd31, %rd25, %rd30;
	ld.global.f32 	%f265, [%rd31];
	st.shared.f32 	[%r69], %f265;
	bar.sync 	0;
	ld.shared.f32 	%f266, [%r7];
	ld.shared.f32 	%f267, [%r68];
	fma.rn.f32 	%f268, %f266, %f267, %f263;
	ld.shared.f32 	%f269, [%r7+4];
	ld.shared.f32 	%f270, [%r68+64];
	fma.rn.f32 	%f271, %f269, %f270, %f268;
	ld.shared.f32 	%f272, [%r7+8];
	ld.shared.f32 	%f273, [%r68+128];
	fma.rn.f32 	%f274, %f272, %f273, %f271;
	ld.shared.f32 	%f275, [%r7+12];
	ld.shared.f32 	%f276, [%r68+192];
	fma.rn.f32 	%f277, %f275, %f276, %f274;
	ld.shared.f32 	%f278, [%r7+16];
	ld.shared.f32 	%f279, [%r68+256];
	fma.rn.f32 	%f280, %f278, %f279, %f277;
	ld.shared.f32 	%f281, [%r7+20];
	ld.shared.f32 	%f282, [%r68+320];
	fma.rn.f32 	%f283, %f281, %f282, %f280;
	ld.shared.f32 	%f284, [%r7+24];
	ld.shared.f32 	%f285, [%r68+384];
	fma.rn.f32 	%f286, %f284, %f285, %f283;
	ld.shared.f32 	%f287, [%r7+28];
	ld.shared.f32 	%f288, [%r68+448];
	fma.rn.f32 	%f289, %f287, %f288, %f286;
	ld.shared.f32 	%f290, [%r7+32];
	ld.shared.f32 	%f291, [%r68+512];
	fma.rn.f32 	%f292, %f290, %f291, %f289;
	ld.shared.f32 	%f293, [%r7+36];
	ld.shared.f32 	%f294, [%r68+576];
	fma.rn.f32 	%f295, %f293, %f294, %f292;
	ld.shared.f32 	%f296, [%r7+40];
	ld.shared.f32 	%f297, [%r68+640];
	fma.rn.f32 	%f298, %f296, %f297, %f295;
	ld.shared.f32 	%f299, [%r7+44];
	ld.shared.f32 	%f300, [%r68+704];
	fma.rn.f32 	%f301, %f299, %f300, %f298;
	ld.shared.f32 	%f302, [%r7+48];
	ld.shared.f32 	%f303, [%r68+768];
	fma.rn.f32 	%f304, %f302, %f303, %f301;
	ld.shared.f32 	%f305, [%r7+52];
	ld.shared.f32 	%f306, [%r68+832];
	fma.rn.f32 	%f307, %f305, %f306, %f304;
	ld.shared.f32 	%f308, [%r7+56];
	ld.shared.f32 	%f309, [%r68+896];
	fma.rn.f32 	%f310, %f308, %f309, %f307;
	ld.shared.f32 	%f311, [%r7+60];
	ld.shared.f32 	%f312, [%r68+960];
	fma.rn.f32 	%f367, %f311, %f312, %f310;
	bar.sync 	0;
	add.s32 	%r95, %r95, 2;
$L__BB1_7:
	and.b32  	%r73, %r5, 1;
	setp.eq.b32 	%p6, %r73, 1;
	not.pred 	%p7, %p6;
	@%p7 bra 	$L__BB1_9;
	ld.param.u64 	%rd46, [_Z15matrixMulSharedPKfS0_Pfi_param_1];
	ld.param.u64 	%rd43, [_Z15matrixMulSharedPKfS0_Pfi_param_0];
	shl.b32 	%r74, %r95, 4;
	add.s32 	%r77, %r6, %r74;
	cvta.to.global.u64 	%rd32, %rd43;
	mul.wide.u32 	%rd33, %r77, 4;
	add.s64 	%rd34, %rd32, %rd33;
	ld.global.f32 	%f313, [%rd34];
	shl.b32 	%r78, %r3, 2;
	add.s32 	%r79, %r7, %r78;
	st.shared.f32 	[%r79], %f313;
	add.s32 	%r80, %r74, %r1;
	mad.lo.s32 	%r81, %r80, %r31, %r4;
	cvta.to.global.u64 	%rd35, %rd46;
	mul.wide.u32 	%rd36, %r81, 4;
	add.s64 	%rd37, %rd35, %rd36;
	ld.global.f32 	%f314, [%rd37];
	mov.u32 	%r83, _ZZ15matrixMulSharedPKfS0_PfiE3s_B;
	add.s32 	%r84, %r83, %r78;
	add.s32 	%r85, %r84, %r40;
	st.shared.f32 	[%r85], %f314;
	bar.sync 	0;
	ld.shared.f32 	%f315, [%r7];
	ld.shared.f32 	%f316, [%r84];
	fma.rn.f32 	%f317, %f315, %f316, %f367;
	ld.shared.f32 	%f318, [%r7+4];
	ld.shared.f32 	%f319, [%r84+64];
	fma.rn.f32 	%f320, %f318, %f319, %f317;
	ld.shared.f32 	%f321, [%r7+8];
	ld.shared.f32 	%f322, [%r84+128];
	fma.rn.f32 	%f323, %f321, %f322, %f320;
	ld.shared.f32 	%f324, [%r7+12];
	ld.shared.f32 	%f325, [%r84+192];
	fma.rn.f32 	%f326, %f324, %f325, %f323;
	ld.shared.f32 	%f327, [%r7+16];
	ld.shared.f32 	%f328, [%r84+256];
	fma.rn.f32 	%f329, %f327, %f328, %f326;
	ld.shared.f32 	%f330, [%r7+20];
	ld.shared.f32 	%f331, [%r84+320];
	fma.rn.f32 	%f332, %f330, %f331, %f329;
	ld.shared.f32 	%f333, [%r7+24];
	ld.shared.f32 	%f334, [%r84+384];
	fma.rn.f32 	%f335, %f333, %f334, %f332;
	ld.shared.f32 	%f336, [%r7+28];
	ld.shared.f32 	%f337, [%r84+448];
	fma.rn.f32 	%f338, %f336, %f337, %f335;
	ld.shared.f32 	%f339, [%r7+32];
	ld.shared.f32 	%f340, [%r84+512];
	fma.rn.f32 	%f341, %f339, %f340, %f338;
	ld.shared.f32 	%f342, [%r7+36];
	ld.shared.f32 	%f343, [%r84+576];
	fma.rn.f32 	%f344, %f342, %f343, %f341;
	ld.shared.f32 	%f345, [%r7+40];
	ld.shared.f32 	%f346, [%r84+640];
	fma.rn.f32 	%f347, %f345, %f346, %f344;
	ld.shared.f32 	%f348, [%r7+44];
	ld.shared.f32 	%f349, [%r84+704];
	fma.rn.f32 	%f350, %f348, %f349, %f347;
	ld.shared.f32 	%f351, [%r7+48];
	ld.shared.f32 	%f352, [%r84+768];
	fma.rn.f32 	%f353, %f351, %f352, %f350;
	ld.shared.f32 	%f354, [%r7+52];
	ld.shared.f32 	%f355, [%r84+832];
	fma.rn.f32 	%f356, %f354, %f355, %f353;
	ld.shared.f32 	%f357, [%r7+56];
	ld.shared.f32 	%f358, [%r84+896];
	fma.rn.f32 	%f359, %f357, %f358, %f356;
	ld.shared.f32 	%f360, [%r7+60];
	ld.shared.f32 	%f361, [%r84+960];
	fma.rn.f32 	%f367, %f360, %f361, %f359;
	bar.sync 	0;
$L__BB1_9:
	max.s32 	%r86, %r2, %r4;
	setp.ge.s32 	%p8, %r86, %r31;
	@%p8 bra 	$L__BB1_11;
	ld.param.u64 	%rd47, [_Z15matrixMulSharedPKfS0_Pfi_param_2];
	mad.lo.s32 	%r87, %r31, %r2, %r4;
	cvta.to.global.u64 	%rd38, %rd47;
	mul.wide.s32 	%rd39, %r87, 4;
	add.s64 	%rd40, %rd38, %rd39;
	st.global.f32 	[%rd40], %f367;
$L__BB1_11:
	ret;

}
	// .globl	_Z24matrixMulSharedOptimizedPKfS0_Pfi
.visible .entry _Z24matrixMulSharedOptimizedPKfS0_Pfi(
	.param .u64 .ptr .align 1 _Z24matrixMulSharedOptimizedPKfS0_Pfi_param_0,
	.param .u64 .ptr .align 1 _Z24matrixMulSharedOptimizedPKfS0_Pfi_param_1,
	.param .u64 .ptr .align 1 _Z24matrixMulSharedOptimizedPKfS0_Pfi_param_2,
	.param .u32 _Z24matrixMulSharedOptimizedPKfS0_Pfi_param_3
)
{
	.reg .pred 	%p<6>;
	.reg .b32 	%r<50>;
	.reg .b32 	%f<63>;
	.reg .b64 	%rd<13>;
	// demoted variable
	.shared .align 4 .b8 _ZZ24matrixMulSharedOptimizedPKfS0_PfiE3s_A[1024];
	// demoted variable
	.shared .align 4 .b8 _ZZ24matrixMulSharedOptimizedPKfS0_PfiE3s_B[1024];
	ld.param.u64 	%rd3, [_Z24matrixMulSharedOptimizedPKfS0_Pfi_param_0];
	ld.param.u64 	%rd4, [_Z24matrixMulSharedOptimizedPKfS0_Pfi_param_1];
	ld.param.u64 	%rd5, [_Z24matrixMulSharedOptimizedPKfS0_Pfi_param_2];
	ld.param.u32 	%r23, [_Z24matrixMulSharedOptimizedPKfS0_Pfi_param_3];
	mov.u32 	%r1, %ctaid.y;
	mov.u32 	%r24, %ntid.y;
	mov.u32 	%r2, %tid.y;
	mad.lo.s32 	%r3, %r1, %r24, %r2;
	mov.u32 	%r4, %ctaid.x;
	mov.u32 	%r25, %ntid.x;
	mov.u32 	%r5, %tid.x;
	mad.lo.s32 	%r6, %r4, %r25, %r5;
	mad.lo.s32 	%r7, %r2, %r25, %r5;
	setp.lt.s32 	%p1, %r23, 16;
	mov.f32 	%f62, 0f00000000;
	@%p1 bra 	$L__BB2_7;
	shr.u32 	%r26, %r7, 2;
	and.b32  	%r27, %r7, 3;
	shl.b32 	%r28, %r1, 4;
	add.s32 	%r29, %r28, %r26;
	shl.b32 	%r30, %r7, 4;
	mov.u32 	%r31, _ZZ24matrixMulSharedOptimizedPKfS0_PfiE3s_A;
	add.s32 	%r8, %r31, %r30;
	shr.u32 	%r32, %r23, 2;
	and.b32  	%r9, %r7, 4194240;
	add.s32 	%r33, %r7, -64;
	shr.u32 	%r34, %r33, 2;
	shl.b32 	%r35, %r4, 2;
	and.b32  	%r36, %r35, 1073741820;
	mov.u32 	%r37, _ZZ24matrixMulSharedOptimizedPKfS0_PfiE3s_B;
	add.s32 	%r10, %r37, %r30;
	shl.b32 	%r38, %r2, 6;
	add.s32 	%r11, %r31, %r38;
	shl.b32 	%r39, %r5, 2;
	add.s32 	%r12, %r37, %r39;
	shr.s32 	%r40, %r23, 31;
	shr.u32 	%r41, %r40, 28;
	add.s32 	%r42, %r23, %r41;
	shr.s32 	%r43, %r42, 4;
	neg.s32 	%r49, %r43;
	mad.lo.s32 	%r44, %r32, %r34, %r36;
	add.s32 	%r48, %r44, %r27;
	shl.b32 	%r15, %r32, 4;
	mad.lo.s32 	%r47, %r32, %r29, %r27;
	cvta.to.global.u64 	%rd1, %rd3;
	cvta.to.global.u64 	%rd2, %rd4;
	mov.f32 	%f62, 0f00000000;
$L__BB2_2:
	setp.gt.u32 	%p2, %r7, 63;
	@%p2 bra 	$L__BB2_4;
	mul.wide.s32 	%rd6, %r47, 16;
	add.s64 	%rd7, %rd1, %rd6;
	ld.global.v4.f32 	{%f6, %f7, %f8, %f9}, [%rd7];
	st.shared.v4.f32 	[%r8], {%f6, %f7, %f8, %f9};
$L__BB2_4:
	setp.ne.s32 	%p3, %r9, 64;
	@%p3 bra 	$L__BB2_6;
	mul.wide.u32 	%rd8, %r48, 16;
	add.s64 	%rd9, %rd2, %rd8;
	ld.global.v4.f32 	{%f10, %f11, %f12, %f13}, [%rd9];
	st.shared.v4.f32 	[%r10+-1024], {%f10, %f11, %f12, %f13};
$L__BB2_6:
	bar.sync 	0;
	ld.shared.f32 	%f14, [%r11];
	ld.shared.f32 	%f15, [%r12];
	fma.rn.f32 	%f16, %f14, %f15, %f62;
	ld.shared.f32 	%f17, [%r11+4];
	ld.shared.f32 	%f18, [%r12+64];
	fma.rn.f32 	%f19, %f17, %f18, %f16;
	ld.shared.f32 	%f20, [%r11+8];
	ld.shared.f32 	%f21, [%r12+128];
	fma.rn.f32 	%f22, %f20, %f21, %f19;
	ld.shared.f32 	%f23, [%r11+12];
	ld.shared.f32 	%f24, [%r12+192];
	fma.rn.f32 	%f25, %f23, %f24, %f22;
	ld.shared.f32 	%f26, [%r11+16];
	ld.shared.f32 	%f27, [%r12+256];
	fma.rn.f32 	%f28, %f26, %f27, %f25;
	ld.shared.f32 	%f29, [%r11+20];
	ld.shared.f32 	%f30, [%r12+320];
	fma.rn.f32 	%f31, %f29, %f30, %f28;
	ld.shared.f32 	%f32, [%r11+24];
	ld.shared.f32 	%f33, [%r12+384];
	fma.rn.f32 	%f34, %f32, %f33, %f31;
	ld.shared.f32 	%f35, [%r11+28];
	ld.shared.f32 	%f36, [%r12+448];
	fma.rn.f32 	%f37, %f35, %f36, %f34;
	ld.shared.f32 	%f38, [%r11+32];
	ld.shared.f32 	%f39, [%r12+512];
	fma.rn.f32 	%f40, %f38, %f39, %f37;
	ld.shared.f32 	%f41, [%r11+36];
	ld.shared.f32 	%f42, [%r12+576];
	fma.rn.f32 	%f43, %f41, %f42, %f40;
	ld.shared.f32 	%f44, [%r11+40];
	ld.shared.f32 	%f45, [%r12+640];
	fma.rn.f32 	%f46, %f44, %f45, %f43;
	ld.shared.f32 	%f47, [%r11+44];
	ld.shared.f32 	%f48, [%r12+704];
	fma.rn.f32 	%f49, %f47, %f48, %f46;
	ld.shared.f32 	%f50, [%r11+48];
	ld.shared.f32 	%f51, [%r12+768];
	fma.rn.f32 	%f52, %f50, %f51, %f49;
	ld.shared.f32 	%f53, [%r11+52];
	ld.shared.f32 	%f54, [%r12+832];
	fma.rn.f32 	%f55, %f53, %f54, %f52;
	ld.shared.f32 	%f56, [%r11+56];
	ld.shared.f32 	%f57, [%r12+896];
	fma.rn.f32 	%f58, %f56, %f57, %f55;
	ld.shared.f32 	%f59, [%r11+60];
	ld.shared.f32 	%f60, [%r12+960];
	fma.rn.f32 	%f62, %f59, %f60, %f58;
	bar.sync 	0;
	add.s32 	%r49, %r49, 1;
	setp.ne.s32 	%p4, %r49, 0;
	add.s32 	%r48, %r48, %r15;
	add.s32 	%r47, %r47, 4;
	@%p4 bra 	$L__BB2_2;
$L__BB2_7:
	max.s32 	%r45, %r3, %r6;
	setp.ge.s32 	%p5, %r45, %r23;
	@%p5 bra 	$L__BB2_9;
	mad.lo.s32 	%r46, %r23, %r3, %r6;
	cvta.to.global.u64 	%rd10, %rd5;
	mul.wide.s32 	%rd11, %r46, 4;
	add.s64 	%rd12, %rd10, %rd11;
	st.global.f32 	[%rd12], %f62;
$L__BB2_9:
	ret;

}


// ===== COMPILED SASS (sm_100) =====

	.target	sm_100

	.elftype	@"ET_EXEC"


//--------------------- .note.nv.tkinfo           --------------------------
	.section	.note.nv.tkinfo,"",@"SHT_NOTE"
	.sectionflags	@"SHF_NOTE_NV_TKINFO"
	.tkinfo
        /*0018*/ 	.word	0x00000002
        /*0030*/ 	.string	""
        /*0030*/ 	.string	"ptxas"
        /*0030*/ 	.string	"Cuda compilation tools, release 13.0, V13.0.88"
        /*0030*/ 	.string	"Build cuda_13.0.r13.0/compiler.36424714_0"
        /*0030*/ 	.string	"-arch sm_100 -m 64 "



//--------------------- .note.nv.cuinfo           --------------------------
	.section	.note.nv.cuinfo,"",@"SHT_NOTE"
	.sectionflags	@"SHF_NOTE_NV_CUINFO"
        /*0018*/ 	.short	0x0002
        /*001a*/ 	.short	0x0064
        /*001c*/ 	.short	0x0082
	.zero		2


//--------------------- .nv.info                  --------------------------
	.section	.nv.info,"",@"SHT_CUDA_INFO"
	.align	4


	//----- nvinfo : EIATTR_REGCOUNT
	.align		4
        /*0000*/ 	.byte	0x04, 0x2f
        /*0002*/ 	.short	(.L_1 - .L_0)
	.align		4
.L_0:
        /*0004*/ 	.word	index@(_Z14matrixMulNaivePKfS0_Pfi)
        /*0008*/ 	.word	0x0000001e


	//----- nvinfo : EIATTR_FRAME_SIZE
	.align		4
.L_1:
        /*000c*/ 	.byte	0x04, 0x11
        /*000e*/ 	.short	(.L_3 - .L_2)
	.align		4
.L_2:
        /*0010*/ 	.word	index@(_Z14matrixMulNaivePKfS0_Pfi)
        /*0014*/ 	.word	0x00000000


	//----- nvinfo : EIATTR_REGCOUNT
	.align		4
.L_3:
        /*0018*/ 	.byte	0x04, 0x2f
        /*001a*/ 	.short	(.L_5 - .L_4)
	.align		4
.L_4:
        /*001c*/ 	.word	index@(_Z15matrixMulSharedPKfS0_Pfi)
        /*0020*/ 	.word	0x00000028


	//----- nvinfo : EIATTR_FRAME_SIZE
	.align		4
.L_5:
        /*0024*/ 	.byte	0x04, 0x11
        /*0026*/ 	.short	(.L_7 - .L_6)
	.align		4
.L_6:
        /*0028*/ 	.word	index@(_Z15matrixMulSharedPKfS0_Pfi)
        /*002c*/ 	.word	0x00000000


	//----- nvinfo : EIATTR_REGCOUNT
	.align		4
.L_7:
        /*0030*/ 	.byte	0x04, 0x2f
        /*0032*/ 	.short	(.L_9 - .L_8)
	.align		4
.L_8:
        /*0034*/ 	.word	index@(_Z24matrixMulSharedOptimizedPKfS0_Pfi)
        /*0038*/ 	.word	0x00000020


	//----- nvinfo : EIATTR_FRAME_SIZE
	.align		4
.L_9:
        /*003c*/ 	.byte	0x04, 0x11
        /*003e*/ 	.short	(.L_11 - .L_10)
	.align		4
.L_10:
        /*0040*/ 	.word	index@(_Z24matrixMulSharedOptimizedPKfS0_Pfi)
        /*0044*/ 	.word	0x00000000


	//----- nvinfo : EIATTR_MIN_STACK_SIZE
	.align		4
.L_11:
        /*0048*/ 	.byte	0x04, 0x12
        /*004a*/ 	.short	(.L_13 - .L_12)
	.align		4
.L_12:
        /*004c*/ 	.word	index@(_Z24matrixMulSharedOptimizedPKfS0_Pfi)
        /*0050*/ 	.word	0x00000000


	//----- nvinfo : EIATTR_MIN_STACK_SIZE
	.align		4
.L_13:
        /*0054*/ 	.byte	0x04, 0x12
        /*0056*/ 	.short	(.L_15 - .L_14)
	.align		4
.L_14:
        /*0058*/ 	.word	index@(_Z15matrixMulSharedPKfS0_Pfi)
        /*005c*/ 	.word	0x00000000


	//----- nvinfo : EIATTR_MIN_STACK_SIZE
	.align		4
.L_15:
        /*0060*/ 	.byte	0x04, 0x12
        /*0062*/ 	.short	(.L_17 - .L_16)
	.align		4
.L_16:
        /*0064*/ 	.word	index@(_Z14matrixMulNaivePKfS0_Pfi)
        /*0068*/ 	.word	0x00000000
.L_17:


//--------------------- .nv.compat                --------------------------
	.section	.nv.compat,"",@"SHT_CUDA_COMPAT_INFO"
	.align	4
        /*0000*/ 	.byte	0x02, 0x09, 0x00, 0x00, 0x02, 0x02, 0x01, 0x00, 0x02, 0x05, 0x05, 0x00, 0x03, 0x07, 0x01, 0x01
        /*0010*/ 	.byte	0x02, 0x03, 0x00, 0x00, 0x02, 0x06, 0x01, 0x00, 0x04, 0x0b, 0x08, 0x00, 0x09, 0x00, 0x00, 0x00
        /*0020*/ 	.byte	0x00, 0x00, 0x00, 0x00


//--------------------- .nv.info._Z24matrixMulSharedOptimizedPKfS0_Pfi --------------------------
	.section	.nv.info._Z24matrixMulSharedOptimizedPKfS0_Pfi,"",@"SHT_CUDA_INFO"
	.sectionflags	@""
	.align	4


	//----- nvinfo : EIATTR_CUDA_API_VERSION
	.align		4
        /*0000*/ 	.byte	0x04, 0x37
        /*0002*/ 	.short	(.L_19 - .L_18)
.L_18:
        /*0004*/ 	.word	0x00000082


	//----- nvinfo : EIATTR_KPARAM_INFO
	.align		4
.L_19:
        /*0008*/ 	.byte	0x04, 0x17
        /*000a*/ 	.short	(.L_21 - .L_20)
.L_20:
        /*000c*/ 	.word	0x00000000
        /*0010*/ 	.short	0x0003
        /*0012*/ 	.short	0x0018
        /*0014*/ 	.byte	0x00, 0xf0, 0x11, 0x00


	//----- nvinfo : EIATTR_KPARAM_INFO
	.align		4
.L_21:
        /*0018*/ 	.byte	0x04, 0x17
        /*001a*/ 	.short	(.L_23 - .L_22)
.L_22:
        /*001c*/ 	.word	0x00000000
        /*0020*/ 	.short	0x0002
        /*0022*/ 	.short	0x0010
        /*0024*/ 	.byte	0x00, 0xf5, 0x21, 0x00


	//----- nvinfo : EIATTR_KPARAM_INFO
	.align		4
.L_23:
        /*0028*/ 	.byte	0x04, 0x17
        /*002a*/ 	.short	(.L_25 - .L_24)
.L_24:
        /*002c*/ 	.word	0x00000000
        /*0030*/ 	.short	0x0001
        /*0032*/ 	.short	0x0008
        /*0034*/ 	.byte	0x00, 0xf5, 0x21, 0x00


	//----- nvinfo : EIATTR_KPARAM_INFO
	.align		4
.L_25:
        /*0038*/ 	.byte	0x04, 0x17
        /*003a*/ 	.short	(.L_27 - .L_26)
.L_26:
        /*003c*/ 	.word	0x00000000
        /*0040*/ 	.short	0x0000
        /*0042*/ 	.short	0x0000
        /*0044*/ 	.byte	0x00, 0xf5, 0x21, 0x00


	//----- nvinfo : EIATTR_SPARSE_MMA_MASK
	.align		4
.L_27:
        /*0048*/ 	.byte	0x03, 0x50
        /*004a*/ 	.short	0x0000


	//----- nvinfo : EIATTR_MAXREG_COUNT
	.align		4
        /*004c*/ 	.byte	0x03, 0x1b
        /*004e*/ 	.short	0x00ff


	//----- nvinfo : EIATTR_NUM_BARRIERS
	.align		4
        /*0050*/ 	.byte	0x02, 0x4c
        /*0052*/ 	.byte	0x01
	.zero		1


	//----- nvinfo : EIATTR_MERCURY_ISA_VERSION
	.align		4
        /*0054*/ 	.byte	0x03, 0x5f
        /*0056*/ 	.short	0x0101


	//----- nvinfo : EIATTR_VRC_CTA_INIT_COUNT
	.align		4
        /*0058*/ 	.byte	0x02, 0x4a
	.zero		1
	.zero		1


	//----- nvinfo : EIATTR_EXIT_INSTR_OFFSETS
	.align		4
        /*005c*/ 	.byte	0x04, 0x1c
        /*005e*/ 	.short	(.L_29 - .L_28)


	//   ....[0]....
.L_28:
        /*0060*/ 	.word	0x00000610


	//   ....[1]....
        /*0064*/ 	.word	0x00000660


	//----- nvinfo : EIATTR_CBANK_PARAM_SIZE
	.align		4
.L_29:
        /*0068*/ 	.byte	0x03, 0x19
        /*006a*/ 	.short	0x001c


	//----- nvinfo : EIATTR_PARAM_CBANK
	.align		4
        /*006c*/ 	.byte	0x04, 0x0a
        /*006e*/ 	.short	(.L_31 - .L_30)
	.align		4
.L_30:
        /*0070*/ 	.word	index@(.nv.constant0._Z24matrixMulSharedOptimizedPKfS0_Pfi)
        /*0074*/ 	.short	0x0380
        /*0076*/ 	.short	0x001c


	//----- nvinfo : EIATTR_SW_WAR
	.align		4
.L_31:
        /*0078*/ 	.byte	0x04, 0x36
        /*007a*/ 	.short	(.L_33 - .L_32)
.L_32:
        /*007c*/ 	.word	0x00000008
.L_33:


//--------------------- .nv.info._Z15matrixMulSharedPKfS0_Pfi --------------------------
	.section	.nv.info._Z15matrixMulSharedPKfS0_Pfi,"",@"SHT_CUDA_INFO"
	.sectionflags	@""
	.align	4


	//----- nvinfo : EIATTR_CUDA_API_VERSION
	.align		4
        /*0000*/ 	.byte	0x04, 0x37
        /*0002*/ 	.short	(.L_35 - .L_34)
.L_34:
        /*0004*/ 	.word	0x00000082


	//----- nvinfo : EIATTR_KPARAM_INFO
	.align		4
.L_35:
        /*0008*/ 	.byte	0x04, 0x17
        /*000a*/ 	.short	(.L_37 - .L_36)
.L_36:
        /*000c*/ 	.word	0x00000000
        /*0010*/ 	.short	0x0003
        /*0012*/ 	.short	0x0018
        /*0014*/ 	.byte	0x00, 0xf0, 0x11, 0x00


	//----- nvinfo : EIATTR_KPARAM_INFO
	.align		4
.L_37:
        /*0018*/ 	.byte	0x04, 0x17
        /*001a*/ 	.short	(.L_39 - .L_38)
.L_38:
        /*001c*/ 	.word	0x00000000
        /*0020*/ 	.short	0x0002
        /*0022*/ 	.short	0x0010
        /*0024*/ 	.byte	0x00, 0xf5, 0x21, 0x00


	//----- nvinfo : EIATTR_KPARAM_INFO
	.align		4
.L_39:
        /*0028*/ 	.byte	0x04, 0x17
        /*002a*/ 	.short	(.L_41 - .L_40)
.L_40:
        /*002c*/ 	.word	0x00000000
        /*0030*/ 	.short	0x0001
        /*0032*/ 	.short	0x0008
        /*0034*/ 	.byte	0x00, 0xf5, 0x21, 0x00


	//----- nvinfo : EIATTR_KPARAM_INFO
	.align		4
.L_41:
        /*0038*/ 	.byte	0x04, 0x17
        /*003a*/ 	.short	(.L_43 - .L_42)
.L_42:
        /*003c*/ 	.word	0x00000000
        /*0040*/ 	.short	0x0000
        /*0042*/ 	.short	0x0000
        /*0044*/ 	.byte	0x00, 0xf5, 0x21, 0x00


	//----- nvinfo : EIATTR_SPARSE_MMA_MASK
	.align		4
.L_43:
        /*0048*/ 	.byte	0x03, 0x50
        /*004a*/ 	.short	0x0000


	//----- nvinfo : EIATTR_MAXREG_COUNT
	.align		4
        /*004c*/ 	.byte	0x03, 0x1b
        /*004e*/ 	.short	0x00ff


	//----- nvinfo : EIATTR_NUM_BARRIERS
	.align		4
        /*0050*/ 	.byte	0x02, 0x4c
        /*0052*/ 	.byte	0x01
	.zero		1


	//----- nvinfo : EIATTR_MERCURY_ISA_VERSION
	.align		4
        /*0054*/ 	.byte	0x03, 0x5f
        /*0056*/ 	.short	0x0101


	//----- nvinfo : EIATTR_VRC_CTA_INIT_COUNT
	.align		4
        /*0058*/ 	.byte	0x02, 0x4a
	.zero		1
	.zero		1


	//----- nvinfo : EIATTR_EXIT_INSTR_OFFSETS
	.align		4
        /*005c*/ 	.byte	0x04, 0x1c
        /*005e*/ 	.short	(.L_45 - .L_44)


	//   ....[0]....
.L_44:
        /*0060*/ 	.word	0x000018d0


	//   ....[1]....
        /*0064*/ 	.word	0x00001920


	//----- nvinfo : EIATTR_CBANK_PARAM_SIZE
	.align		4
.L_45:
        /*0068*/ 	.byte	0x03, 0x19
        /*006a*/ 	.short	0x001c


	//----- nvinfo : EIATTR_PARAM_CBANK
	.align		4
        /*006c*/ 	.byte	0x04, 0x0a
        /*006e*/ 	.short	(.L_47 - .L_46)
	.align		4
.L_46:
        /*0070*/ 	.word	index@(.nv.constant0._Z15matrixMulSharedPKfS0_Pfi)
        /*0074*/ 	.short	0x0380
        /*0076*/ 	.short	0x001c


	//----- nvinfo : EIATTR_SW_WAR
	.align		4
.L_47:
        /*0078*/ 	.byte	0x04, 0x36
        /*007a*/ 	.short	(.L_49 - .L_48)
.L_48:
        /*007c*/ 	.word	0x00000008
.L_49:


//--------------------- .nv.info._Z14matrixMulNaivePKfS0_Pfi --------------------------
	.section	.nv.info._Z14matrixMulNaivePKfS0_Pfi,"",@"SHT_CUDA_INFO"
	.sectionflags	@""
	.align	4


	//----- nvinfo : EIATTR_CUDA_API_VERSION
	.align		4
        /*0000*/ 	.byte	0x04, 0x37
        /*0002*/ 	.short	(.L_51 - .L_50)
.L_50:
        /*0004*/ 	.word	0x00000082


	//----- nvinfo : EIATTR_KPARAM_INFO
	.align		4
.L_51:
        /*0008*/ 	.byte	0x04, 0x17
        /*000a*/ 	.short	(.L_53 - .L_52)
.L_52:
        /*000c*/ 	.word	0x00000000
        /*0010*/ 	.short	0x0003
        /*0012*/ 	.short	0x0018
        /*0014*/ 	.byte	0x00, 0xf0, 0x11, 0x00


	//----- nvinfo : EIATTR_KPARAM_INFO
	.align		4
.L_53:
        /*0018*/ 	.byte	0x04, 0x17
        /*001a*/ 	.short	(.L_55 - .L_54)
.L_54:
        /*001c*/ 	.word	0x00000000
        /*0020*/ 	.short	0x0002
        /*0022*/ 	.short	0x0010
        /*0024*/ 	.byte	0x00, 0xf5, 0x21, 0x00


	//----- nvinfo : EIATTR_KPARAM_INFO
	.align		4
.L_55:
        /*0028*/ 	.byte	0x04, 0x17
        /*002a*/ 	.short	(.L_57 - .L_56)
.L_56:
        /*002c*/ 	.word	0x00000000
        /*0030*/ 	.short	0x0001
        /*0032*/ 	.short	0x0008
        /*0034*/ 	.byte	0x00, 0xf5, 0x21, 0x00


	//----- nvinfo : EIATTR_KPARAM_INFO
	.align		4
.L_57:
        /*0038*/ 	.byte	0x04, 0x17
        /*003a*/ 	.short	(.L_59 - .L_58)
.L_58:
        /*003c*/ 	.word	0x00000000
        /*0040*/ 	.short	0x0000
        /*0042*/ 	.short	0x0000
        /*0044*/ 	.byte	0x00, 0xf5, 0x21, 0x00


	//----- nvinfo : EIATTR_SPARSE_MMA_MASK
	.align		4
.L_59:
        /*0048*/ 	.byte	0x03, 0x50
        /*004a*/ 	.short	0x0000


	//----- nvinfo : EIATTR_MAXREG_COUNT
	.align		4
        /*004c*/ 	.byte	0x03, 0x1b
        /*004e*/ 	.short	0x00ff


	//----- nvinfo : EIATTR_MERCURY_ISA_VERSION
	.align		4
        /*0050*/ 	.byte	0x03, 0x5f
        /*0052*/ 	.short	0x0101


	//----- nvinfo : EIATTR_VRC_CTA_INIT_COUNT
	.align		4
        /*0054*/ 	.byte	0x02, 0x4a
	.zero		1
	.zero		1


	//----- nvinfo : EIATTR_EXIT_INSTR_OFFSETS
	.align		4
        /*0058*/ 	.byte	0x04, 0x1c
        /*005a*/ 	.short	(.L_61 - .L_60)


	//   ....[0]....
.L_60:
        /*005c*/ 	.word	0x000000c0


	//   ....[1]....
        /*0060*/ 	.word	0x00000a90


	//----- nvinfo : EIATTR_CBANK_PARAM_SIZE
	.align		4
.L_61:
        /*0064*/ 	.byte	0x03, 0x19
        /*0066*/ 	.short	0x001c


	//----- nvinfo : EIATTR_PARAM_CBANK
	.align		4
        /*0068*/ 	.byte	0x04, 0x0a
        /*006a*/ 	.short	(.L_63 - .L_62)
	.align		4
.L_62:
        /*006c*/ 	.word	index@(.nv.constant0._Z14matrixMulNaivePKfS0_Pfi)
        /*0070*/ 	.short	0x0380
        /*0072*/ 	.short	0x001c


	//----- nvinfo : EIATTR_SW_WAR
	.align		4
.L_63:
        /*0074*/ 	.byte	0x04, 0x36
        /*0076*/ 	.short	(.L_65 - .L_64)
.L_64:
        /*0078*/ 	.word	0x00000008
.L_65:


//--------------------- .nv.callgraph             --------------------------
	.section	.nv.callgraph,"",@"SHT_CUDA_CALLGRAPH"
	.align	4
	.sectionentsize	8
	.align		4
        /*0000*/ 	.word	0x00000000
	.align		4
        /*0004*/ 	.word	0xffffffff
	.align		4
        /*0008*/ 	.word	0x00000000
	.align		4
        /*000c*/ 	.word	0xfffffffe
	.align		4
        /*0010*/ 	.word	0x00000000
	.align		4
        /*0014*/ 	.word	0xfffffffd
	.align		4
        /*0018*/ 	.word	0x00000000
	.align		4
        /*001c*/ 	.word	0xfffffffc


//--------------------- .text._Z24matrixMulSharedOptimizedPKfS0_Pfi --------------------------
	.section	.text._Z24matrixMulSharedOptimizedPKfS0_Pfi,"ax",@progbits
	.align	128
        .global         _Z24matrixMulSharedOptimizedPKfS0_Pfi
        .type           _Z24matrixMulSharedOptimizedPKfS0_Pfi,@function
        .size           _Z24matrixMulSharedOptimizedPKfS0_Pfi,(.L_x_13 - _Z24matrixMulSharedOptimizedPKfS0_Pfi)
        .other          _Z24matrixMulSharedOptimizedPKfS0_Pfi,@"STO_CUDA_ENTRY STV_DEFAULT"
_Z24matrixMulSharedOptimizedPKfS0_Pfi:
.text._Z24matrixMulSharedOptimizedPKfS0_Pfi:
[----:B------:R-:W-:Y:S01]  /*0000*/  LDC R1, c[0x0][0x37c] ;  /* 0x0000df00ff017b82 */ /* 0x000fe20000000800 */
[----:B------:R-:W0:Y:S07]  /*0010*/  S2R R3, SR_CTAID.Y ;  /* 0x0000000000037919 */ /* 0x000e2e0000002600 */
[----:B------:R-:W1:Y:S01]  /*0020*/  LDC R19, c[0x0][0x398] ;  /* 0x0000e600ff137b82 */ /* 0x000e620000000800 */
[----:B------:R-:W0:Y:S01]  /*0030*/  LDCU UR5, c[0x0][0x364] ;  /* 0x00006c80ff0577ac */ /* 0x000e220008000800 */
[----:B------:R-:W-:Y:S01]  /*0040*/  HFMA2 R27, -RZ, RZ, 0, 0 ;  /* 0x00000000ff1b7431 */ /* 0x000fe200000001ff */
[----:B------:R-:W0:Y:S01]  /*0050*/  S2R R6, SR_TID.Y ;  /* 0x0000000000067919 */ /* 0x000e220000002200 */
[----:B------:R-:W2:Y:S01]  /*0060*/  LDCU UR7, c[0x0][0x398] ;  /* 0x00007300ff0777ac */ /* 0x000ea20008000800 */
[----:B------:R-:W3:Y:S03]  /*0070*/  S2R R16, SR_TID.X ;  /* 0x0000000000107919 */ /* 0x000ee60000002100 */
[----:B------:R-:W3:Y:S01]  /*0080*/  S2UR UR4, SR_CTAID.X ;  /* 0x00000000000479c3 */ /* 0x000ee20000002500 */
[----:B------:R-:W4:Y:S07]  /*0090*/  LDCU.64 UR8, c[0x0][0x358] ;  /* 0x00006b00ff0877ac */ /* 0x000f2e0008000a00 */
[----:B------:R-:W3:Y:S01]  /*00a0*/  LDC R5, c[0x0][0x360] ;  /* 0x0000d800ff057b82 */ /* 0x000ee20000000800 */
[----:B-1----:R-:W-:Y:S01]  /*00b0*/  ISETP.GE.AND P1, PT, R19, 0x10, PT ;  /* 0x000000101300780c */ /* 0x002fe20003f26270 */
[----:B0-----:R-:W-:-:S02]  /*00c0*/  IMAD R26, R3, UR5, R6 ;  /* 0x00000005031a7c24 */ /* 0x001fc4000f8e0206 */
[----:B---3--:R-:W-:-:S05]  /*00d0*/  IMAD R25, R5, UR4, R16 ;  /* 0x0000000405197c24 */ /* 0x008fca000f8e0210 */
[----:B------:R-:W-:-:S04]  /*00e0*/  VIMNMX R0, PT, PT, R26, R25, !PT ;  /* 0x000000191a007248 */ /* 0x000fc80007fe0100 */
[----:B--2---:R-:W-:Y:S01]  /*00f0*/  ISETP.GE.AND P0, PT, R0, UR7, PT ;  /* 0x0000000700007c0c */ /* 0x004fe2000bf06270 */
[----:B----4-:R-:W-:-:S12]  /*0100*/  @!P1 BRA `(.L_x_0) ;  /* 0x0000000400409947 */ /* 0x010fd80003800000 */
[----:B------:R-:W0:Y:S01]  /*0110*/  S2UR UR6, SR_CgaCtaId ;  /* 0x00000000000679c3 */ /* 0x000e220000008800 */
[----:B------:R-:W-:Y:S01]  /*0120*/  IMAD R18, R6, R5, R16 ;  /* 0x0000000506127224 */ /* 0x000fe200078e0210 */
[--C-:B------:R-:W-:Y:S01]  /*0130*/  SHF.R.S32.HI R0, RZ, 0x1f, R19.reuse ;  /* 0x0000001fff007819 */ /* 0x100fe20000011413 */
[----:B------:R-:W-:Y:S01]  /*0140*/  USHF.L.U32 UR4, UR4, 0x2, URZ ;  /* 0x0000000204047899 */ /* 0x000fe200080006ff */
[----:B------:R-:W-:Y:S02]  /*0150*/  MOV R27, RZ ;  /* 0x000000ff001b7202 */ /* 0x000fe40000000f00 */
[----:B------:R-:W-:Y:S01]  /*0160*/  IADD3 R2, PT, PT, R18, -0x40, RZ ;  /* 0xffffffc012027810 */ /* 0x000fe20007ffe0ff */
[----:B------:R-:W-:Y:S01]  /*0170*/  ULOP3.LUT UR5, UR4, 0x3ffffffc, URZ, 0xc0, !UPT ;  /* 0x3ffffffc04057892 */ /* 0x000fe2000f8ec0ff */
[----:B------:R-:W-:Y:S02]  /*0180*/  LEA.HI R5, R0, R19, RZ, 0x4 ;  /* 0x0000001300057211 */ /* 0x000fe400078f20ff */
[----:B------:R-:W-:Y:S01]  /*0190*/  SHF.R.U32.HI R19, RZ, 0x2, R19 ;  /* 0x00000002ff137819 */ /* 0x000fe20000011613 */
[----:B------:R-:W-:Y:S01]  /*01a0*/  UMOV UR4, 0x400 ;  /* 0x0000040000047882 */ /* 0x000fe20000000000 */
[----:B------:R-:W-:-:S02]  /*01b0*/  SHF.R.U32.HI R4, RZ, 0x2, R2 ;  /* 0x00000002ff047819 */ /* 0x000fc40000011602 */
[----:B------:R-:W-:Y:S02]  /*01c0*/  SHF.R.U32.HI R0, RZ, 0x2, R18 ;  /* 0x00000002ff007819 */ /* 0x000fe40000011612 */
[C---:B------:R-:W-:Y:S01]  /*01d0*/  LOP3.LUT R2, R18.reuse, 0x3, RZ, 0xc0, !PT ;  /* 0x0000000312027812 */ /* 0x040fe200078ec0ff */
[----:B------:R-:W-:Y:S01]  /*01e0*/  IMAD R7, R19, R4, UR5 ;  /* 0x0000000513077e24 */ /* 0x000fe2000f8e0204 */
[----:B------:R-:W-:Y:S01]  /*01f0*/  UIADD3 UR5, UPT, UPT, UR4, 0x400, URZ ;  /* 0x0000040004057890 */ /* 0x000fe2000fffe0ff */
[----:B------:R-:W-:Y:S02]  /*0200*/  LEA R0, R3, R0, 0x4 ;  /* 0x0000000003007211 */ /* 0x000fe400078e20ff */
[----:B------:R-:W-:Y:S02]  /*0210*/  LOP3.LUT R3, R18, 0x3fffc0, RZ, 0xc0, !PT ;  /* 0x003fffc012037812 */ /* 0x000fe400078ec0ff */
[----:B------:R-:W-:Y:S01]  /*0220*/  SHF.R.S32.HI R5, RZ, 0x4, R5 ;  /* 0x00000004ff057819 */ /* 0x000fe20000011405 */
[----:B0-----:R-:W-:Y:S01]  /*0230*/  ULEA UR4, UR6, UR4, 0x18 ;  /* 0x0000000406047291 */ /* 0x001fe2000f8ec0ff */
[----:B------:R-:W-:Y:S01]  /*0240*/  ISETP.NE.AND P2, PT, R3, 0x40, PT ;  /* 0x000000400300780c */ /* 0x000fe20003f45270 */
[----:B------:R-:W-:Y:S01]  /*0250*/  ULEA UR5, UR6, UR5, 0x18 ;  /* 0x0000000506057291 */ /* 0x000fe2000f8ec0ff */
[----:B------:R-:W-:Y:S01]  /*0260*/  IMAD R3, R0, R19, R2 ;  /* 0x0000001300037224 */ /* 0x000fe200078e0202 */
[----:B------:R-:W-:-:S02]  /*0270*/  ISETP.GT.U32.AND P1, PT, R18, 0x3f, PT ;  /* 0x0000003f1200780c */ /* 0x000fc40003f24070 */
[----:B------:R-:W-:Y:S02]  /*0280*/  LEA R24, R18, UR4, 0x4 ;  /* 0x0000000412187c11 */ /* 0x000fe4000f8e20ff */
[----:B------:R-:W-:Y:S02]  /*0290*/  IADD3 R2, PT, PT, R2, R7, RZ ;  /* 0x0000000702027210 */ /* 0x000fe40007ffe0ff */
[----:B------:R-:W-:Y:S02]  /*02a0*/  LEA R0, R6, UR4, 0x6 ;  /* 0x0000000406007c11 */ /* 0x000fe4000f8e30ff */
[----:B------:R-:W-:Y:S02]  /*02b0*/  LEA R18, R18, UR5, 0x4 ;  /* 0x0000000512127c11 */ /* 0x000fe4000f8e20ff */
[----:B------:R-:W-:Y:S02]  /*02c0*/  LEA R16, R16, UR5, 0x2 ;  /* 0x0000000510107c11 */ /* 0x000fe4000f8e10ff */
[----:B------:R-:W-:-:S07]  /*02d0*/  IADD3 R17, PT, PT, -R5, RZ, RZ ;  /* 0x000000ff05117210 */ /* 0x000fce0007ffe1ff */
.L_x_1:
[----:B------:R-:W0:Y:S08]  /*02e0*/  @!P1 LDC.64 R12, c[0x0][0x380] ;  /* 0x0000e000ff0c9b82 */ /* 0x000e300000000a00 */
[----:B------:R-:W1:Y:S01]  /*02f0*/  @!P2 LDC.64 R20, c[0x0][0x388] ;  /* 0x0000e200ff14ab82 */ /* 0x000e620000000a00 */
[----:B0-----:R-:W-:-:S06]  /*0300*/  @!P1 IMAD.WIDE R12, R3, 0x10, R12 ;  /* 0x00000010030c9825 */ /* 0x001fcc00078e020c */
[----:B------:R-:W2:Y:S01]  /*0310*/  @!P1 LDG.E.128 R12, desc[UR8][R12.64] ;  /* 0x000000080c0c9981 */ /* 0x000ea2000c1e1d00 */
[----:B-1----:R-:W-:-:S06]  /*0320*/  @!P2 IMAD.WIDE.U32 R20, R2, 0x10, R20 ;  /* 0x000000100214a825 */ /* 0x002fcc00078e0014 */
[----:B------:R-:W3:Y:S01]  /*0330*/  @!P2 LDG.E.128 R20, desc[UR8][R20.64] ;  /* 0x000000081414a981 */ /* 0x000ee2000c1e1d00 */
[----:B------:R-:W-:-:S04]  /*0340*/  IADD3 R17, PT, PT, R17, 0x1, RZ ;  /* 0x0000000111117810 */ /* 0x000fc80007ffe0ff */
[----:B------:R-:W-:Y:S02]  /*0350*/  ISETP.NE.AND P3, PT, R17, RZ, PT ;  /* 0x000000ff1100720c */ /* 0x000fe40003f65270 */
[----:B------:R-:W-:Y:S02]  /*0360*/  IADD3 R3, PT, PT, R3, 0x4, RZ ;  /* 0x0000000403037810 */ /* 0x000fe40007ffe0ff */
[----:B------:R-:W-:Y:S01]  /*0370*/  LEA R2, R19, R2, 0x4 ;  /* 0x0000000213027211 */ /* 0x000fe200078e20ff */
[----:B--2---:R-:W-:Y:S04]  /*0380*/  @!P1 STS.128 [R24], R12 ;  /* 0x0000000c18009388 */ /* 0x004fe80000000c00 */
[----:B---3--:R-:W-:Y:S01]  /*0390*/  @!P2 STS.128 [R18+-0x400], R20 ;  /* 0xfffc00141200a388 */ /* 0x008fe20000000c00 */
[----:B------:R-:W-:Y:S06]  /*03a0*/  BAR.SYNC.DEFER_BLOCKING 0x0 ;  /* 0x0000000000007b1d */ /* 0x000fec0000010000 */
[----:B------:R-:W-:Y:S04]  /*03b0*/  LDS R14, [R16] ;  /* 0x00000000100e7984 */ /* 0x000fe80000000800 */
[----:B------:R-:W0:Y:S04]  /*03c0*/  LDS.128 R4, [R0] ;  /* 0x0000000000047984 */ /* 0x000e280000000c00 */
[----:B------:R-:W1:Y:S04]  /*03d0*/  LDS R15, [R16+0x40] ;  /* 0x00004000100f7984 */ /* 0x000e680000000800 */
[----:B------:R-:W2:Y:S04]  /*03e0*/  LDS R12, [R16+0x80] ;  /* 0x00008000100c7984 */ /* 0x000ea80000000800 */
[----:B------:R-:W3:Y:S04]  /*03f0*/  LDS R22, [R16+0xc0] ;  /* 0x0000c00010167984 */ /* 0x000ee80000000800 */
[----:B------:R-:W-:Y:S04]  /*0400*/  LDS R23, [R16+0x100] ;  /* 0x0001000010177984 */ /* 0x000fe80000000800 */
[----:B------:R-:W4:Y:S04]  /*0410*/  LDS.128 R8, [R0+0x10] ;  /* 0x0000100000087984 */ /* 0x000f280000000c00 */
[----:B------:R-:W5:Y:S04]  /*0420*/  LDS R28, [R16+0x140] ;  /* 0x00014000101c7984 */ /* 0x000f680000000800 */
[----:B------:R-:W5:Y:S04]  /*0430*/  LDS R29, [R16+0x180] ;  /* 0x00018000101d7984 */ /* 0x000f680000000800 */
[----:B------:R-:W-:Y:S04]  /*0440*/  LDS R21, [R16+0x200] ;  /* 0x0002000010157984 */ /* 0x000fe80000000800 */
[----:B------:R-:W-:Y:S01]  /*0450*/  LDS R20, [R16+0x340] ;  /* 0x0003400010147984 */ /* 0x000fe20000000800 */
[----:B0-----:R-:W-:-:S03]  /*0460*/  FFMA R14, R4, R14, R27 ;  /* 0x0000000e040e7223 */ /* 0x001fc6000000001b */
[----:B------:R-:W0:Y:S01]  /*0470*/  LDS R4, [R16+0x1c0] ;  /* 0x0001c00010047984 */ /* 0x000e220000000800 */
[----:B-1----:R-:W-:-:S04]  /*0480*/  FFMA R5, R15, R5, R14 ;  /* 0x000000050f057223 */ /* 0x002fc8000000000e */
[----:B--2---:R-:W-:Y:S02]  /*0490*/  FFMA R5, R12, R6, R5 ;  /* 0x000000060c057223 */ /* 0x004fe40000000005 */
[----:B------:R-:W1:Y:S02]  /*04a0*/  LDS.128 R12, [R0+0x20] ;  /* 0x00002000000c7984 */ /* 0x000e640000000c00 */
[----:B---3--:R-:W-:-:S04]  /*04b0*/  FFMA R5, R22, R7, R5 ;  /* 0x0000000716057223 */ /* 0x008fc80000000005 */
[----:B----4-:R-:W-:Y:S02]  /*04c0*/  FFMA R5, R8, R23, R5 ;  /* 0x0000001708057223 */ /* 0x010fe40000000005 */
[----:B------:R-:W2:Y:S02]  /*04d0*/  LDS R8, [R16+0x240] ;  /* 0x0002400010087984 */ /* 0x000ea40000000800 */
[----:B-----5:R-:W-:Y:S02]  /*04e0*/  FFMA R28, R28, R9, R5 ;  /* 0x000000091c1c7223 */ /* 0x020fe40000000005 */
[----:B------:R-:W3:Y:S02]  /*04f0*/  LDS R9, [R16+0x280] ;  /* 0x0002800010097984 */ /* 0x000ee40000000800 */
[----:B------:R-:W-:Y:S02]  /*0500*/  FFMA R29, R29, R10, R28 ;  /* 0x0000000a1d1d7223 */ /* 0x000fe4000000001c */
[----:B------:R-:W4:Y:S04]  /*0510*/  LDS R10, [R16+0x2c0] ;  /* 0x0002c000100a7984 */ /* 0x000f280000000800 */
[----:B------:R-:W-:Y:S01]  /*0520*/  LDS R23, [R16+0x300] ;  /* 0x0003000010177984 */ /* 0x000fe20000000800 */
[----:B0-----:R-:W-:-:S03]  /*0530*/  FFMA R29, R4, R11, R29 ;  /* 0x0000000b041d7223 */ /* 0x001fc6000000001d */
[----:B------:R-:W0:Y:S04]  /*0540*/  LDS.128 R4, [R0+0x30] ;  /* 0x0000300000047984 */ /* 0x000e280000000c00 */
[----:B------:R-:W5:Y:S01]  /*0550*/  LDS R11, [R16+0x380] ;  /* 0x00038000100b7984 */ /* 0x000f620000000800 */
[----:B-1----:R-:W-:-:S03]  /*0560*/  FFMA R21, R12, R21, R29 ;  /* 0x000000150c157223 */ /* 0x002fc6000000001d */
[----:B------:R-:W1:Y:S01]  /*0570*/  LDS R12, [R16+0x3c0] ;  /* 0x0003c000100c7984 */ /* 0x000e620000000800 */
[----:B--2---:R-:W-:-:S04]  /*0580*/  FFMA R8, R8, R13, R21 ;  /* 0x0000000d08087223 */ /* 0x004fc80000000015 */
[----:B---3--:R-:W-:-:S04]  /*0590*/  FFMA R9, R9, R14, R8 ;  /* 0x0000000e09097223 */ /* 0x008fc80000000008 */
[----:B----4-:R-:W-:-:S04]  /*05a0*/  FFMA R9, R10, R15, R9 ;  /* 0x0000000f0a097223 */ /* 0x010fc80000000009 */
[----:B0-----:R-:W-:-:S04]  /*05b0*/  FFMA R9, R4, R23, R9 ;  /* 0x0000001704097223 */ /* 0x001fc80000000009 */
[----:B------:R-:W-:-:S04]  /*05c0*/  FFMA R20, R20, R5, R9 ;  /* 0x0000000514147223 */ /* 0x000fc80000000009 */
[----:B-----5:R-:W-:-:S04]  /*05d0*/  FFMA R11, R11, R6, R20 ;  /* 0x000000060b0b7223 */ /* 0x020fc80000000014 */
[----:B-1----:R-:W-:Y:S01]  /*05e0*/  FFMA R27, R12, R7, R11 ;  /* 0x000000070c1b7223 */ /* 0x002fe2000000000b */
[----:B------:R-:W-:Y:S06]  /*05f0*/  BAR.SYNC.DEFER_BLOCKING 0x0 ;  /* 0x0000000000007b1d */ /* 0x000fec0000010000 */
[----:B------:R-:W-:Y:S05]  /*0600*/  @P3 BRA `(.L_x_1) ;  /* 0xfffffffc00343947 */ /* 0x000fea000383ffff */
.L_x_0:
[----:B------:R-:W-:Y:S05]  /*0610*/  @P0 EXIT ;  /* 0x000000000000094d */ /* 0x000fea0003800000 */
[----:B------:R-:W0:Y:S01]  /*0620*/  LDC.64 R2, c[0x0][0x390] ;  /* 0x0000e400ff027b82 */ /* 0x000e220000000a00 */
[----:B------:R-:W-:-:S04]  /*0630*/  IMAD R25, R26, UR7, R25 ;  /* 0x000000071a197c24 */ /* 0x000fc8000f8e0219 */
[----:B0-----:R-:W-:-:S05]  /*0640*/  IMAD.WIDE R2, R25, 0x4, R2 ;  /* 0x0000000419027825 */ /* 0x001fca00078e0202 */
[----:B------:R-:W-:Y:S01]  /*0650*/  STG.E desc[UR8][R2.64], R27 ;  /* 0x0000001b02007986 */ /* 0x000fe2000c101908 */
[----:B------:R-:W-:Y:S05]  /*0660*/  EXIT ;  /* 0x000000000000794d */ /* 0x000fea0003800000 */
.L_x_2:
[----:B------:R-:W-:-:S00]  /*0670*/  BRA `(.L_x_2) ;  /* 0xfffffffc00fc7947 */ /* 0x000fc0000383ffff */
[----:B------:R-:W-:-:S00]  /*0680*/  NOP ;  /* 0x0000000000007918 */ /* 0x000fc00000000000 */
[----:B------:R-:W-:-:S00]  /*0690*/  NOP ;  /* 0x0000000000007918 */ /* 0x000fc00000000000 */
[----:B------:R-:W-:-:S00]  /*06a0*/  NOP ;  /* 0x0000000000007918 */ /* 0x000fc00000000000 */
[----:B------:R-:W-:-:S00]  /*06b0*/  NOP ;  /* 0x0000000000007918 */ /* 0x000fc00000000000 */
[----:B------:R-:W-:-:S00]  /*06c0*/  NOP ;  /* 0x0000000000007918 */ /* 0x000fc00000000000 */
[----:B------:R-:W-:-:S00]  /*06d0*/  NOP ;  /* 0x0000000000007918 */ /* 0x000fc00000000000 */
[----:B------:R-:W-:-:S00]  /*06e0*/  NOP ;  /* 0x0000000000007918 */ /* 0x000fc00000000000 */
[----:B------:R-:W-:-:S00]  /*06f0*/  NOP ;  /* 0x0000000000007918 */ /* 0x000fc00000000000 */
.L_x_13:


//--------------------- .text._Z15matrixMulSharedPKfS0_Pfi --------------------------
	.section	.text._Z15matrixMulSharedPKfS0_Pfi,"ax",@progbits
	.align	128
        .global         _Z15matrixMulSharedPKfS0_Pfi
        .type           _Z15matrixMulSharedPKfS0_Pfi,@function
        .size           _Z15matrixMulSharedPKfS0_Pfi,(.L_x_14 - _Z15matrixMulSharedPKfS0_Pfi)
        .other          _Z15matrixMulSharedPKfS0_Pfi,@"STO_CUDA_ENTRY STV_DEFAULT"
_Z15matrixMulSharedPKfS0_Pfi:
.text._Z15matrixMulSharedPKfS0_Pfi:
[----:B------:R-:W-:Y:S08]  /*0000*/  LDC R1, c[0x0][0x37c] ;  /* 0x0000df00ff017b82 */ /* 0x000ff00000000800 */
[----:B------:R-:W0:Y:S01]  /*0010*/  LDC R4, c[0x0][0x398] ;  /* 0x0000e600ff047b82 */ /* 0x000e220000000800 */
[----:B------:R-:W1:Y:S01]  /*0020*/  S2R R3, SR_TID.Y ;  /* 0x0000000000037919 */ /* 0x000e620000002200 */
[----:B------:R-:W2:Y:S01]  /*0030*/  LDCU.64 UR8, c[0x0][0x358] ;  /* 0x00006b00ff0877ac */ /* 0x000ea20008000a00 */
[----:B------:R-:W-:Y:S01]  /*0040*/  HFMA2 R33, -RZ, RZ, 0, 0 ;  /* 0x00000000ff217431 */ /* 0x000fe200000001ff */
[----:B------:R-:W3:Y:S04]  /*0050*/  S2R R2, SR_TID.X ;  /* 0x0000000000027919 */ /* 0x000ee80000002100 */
[----:B------:R-:W1:Y:S08]  /*0060*/  LDC R0, c[0x0][0x364] ;  /* 0x0000d900ff007b82 */ /* 0x000e700000000800 */
[----:B------:R-:W1:Y:S08]  /*0070*/  S2UR UR4, SR_CTAID.Y ;  /* 0x00000000000479c3 */ /* 0x000e700000002600 */
[----:B------:R-:W3:Y:S01]  /*0080*/  S2UR UR5, SR_CTAID.X ;  /* 0x00000000000579c3 */ /* 0x000ee20000002500 */
[----:B0-----:R-:W-:-:S02]  /*0090*/  ISETP.GE.AND P0, PT, R4, 0x10, PT ;  /* 0x000000100400780c */ /* 0x001fc40003f06270 */
[----:B------:R-:W-:-:S04]  /*00a0*/  SHF.R.S32.HI R5, RZ, 0x1f, R4 ;  /* 0x0000001fff057819 */ /* 0x000fc80000011404 */
[----:B------:R-:W-:Y:S01]  /*00b0*/  LEA.HI R5, R5, R4, RZ, 0x4 ;  /* 0x0000000405057211 */ /* 0x000fe200078f20ff */
[----:B------:R-:W3:Y:S01]  /*00c0*/  LDC R21, c[0x0][0x360] ;  /* 0x0000d800ff157b82 */ /* 0x000ee20000000800 */
[----:B-1----:R-:W-:Y:S02]  /*00d0*/  IMAD R23, R0, UR4, R3 ;  /* 0x0000000400177c24 */ /* 0x002fe4000f8e0203 */
[----:B---3--:R-:W-:-:S03]  /*00e0*/  IMAD R21, R21, UR5, R2 ;  /* 0x0000000515157c24 */ /* 0x008fc6000f8e0202 */
[----:B--2---:R-:W-:Y:S05]  /*00f0*/  @!P0 BRA `(.L_x_3) ;  /* 0x0000001400ec8947 */ /* 0x004fea0003800000 */
[----:B------:R-:W0:Y:S01]  /*0100*/  S2UR UR6, SR_CgaCtaId ;  /* 0x00000000000679c3 */ /* 0x000e220000008800 */
[----:B------:R-:W-:Y:S01]  /*0110*/  SHF.R.S32.HI R28, RZ, 0x4, R5 ;  /* 0x00000004ff1c7819 */ /* 0x000fe20000011405 */
[----:B------:R-:W-:Y:S01]  /*0120*/  UMOV UR4, 0x400 ;  /* 0x0000040000047882 */ /* 0x000fe20000000000 */
[----:B------:R-:W-:Y:S01]  /*0130*/  IMAD R7, R23, R4, R2 ;  /* 0x0000000417077224 */ /* 0x000fe200078e0202 */
[----:B------:R-:W-:Y:S02]  /*0140*/  MOV R33, RZ ;  /* 0x000000ff00217202 */ /* 0x000fe40000000f00 */
[----:B------:R-:W-:-:S04]  /*0150*/  IADD3 R0, PT, PT, R28, -0x1, RZ ;  /* 0xffffffff1c007810 */ /* 0x000fc80007ffe0ff */
[----:B------:R-:W-:Y:S02]  /*0160*/  ISETP.GE.U32.AND P0, PT, R0, 0x3, PT ;  /* 0x000000030000780c */ /* 0x000fe40003f06070 */
[----:B------:R-:W-:Y:S01]  /*0170*/  MOV R0, RZ ;  /* 0x000000ff00007202 */ /* 0x000fe20000000f00 */
[----:B0-----:R-:W-:-:S06]  /*0180*/  ULEA UR5, UR6, UR4, 0x18 ;  /* 0x0000000406057291 */ /* 0x001fcc000f8ec0ff */
[----:B------:R-:W-:-:S04]  /*0190*/  LEA R5, R3, UR5, 0x6 ;  /* 0x0000000503057c11 */ /* 0x000fc8000f8e30ff */
[----:B------:R-:W-:Y:S05]  /*01a0*/  @!P0 BRA `(.L_x_4) ;  /* 0x0000000c00348947 */ /* 0x000fea0003800000 */
[----:B------:R-:W-:Y:S01]  /*01b0*/  UIADD3 UR5, UPT, UPT, UR4, 0x400, URZ ;  /* 0x0000040004057890 */ /* 0x000fe2000fffe0ff */
[C---:B------:R-:W-:Y:S01]  /*01c0*/  IADD3 R31, PT, PT, R3.reuse, 0x30, RZ ;  /* 0x00000030031f7810 */ /* 0x040fe20007ffe0ff */
[CCC-:B------:R-:W-:Y:S01]  /*01d0*/  IMAD R25, R3.reuse, R4.reuse, R21.reuse ;  /* 0x0000000403197224 */ /* 0x1c0fe200078e0215 */
[C---:B------:R-:W-:Y:S01]  /*01e0*/  IADD3 R29, PT, PT, R3.reuse, 0x20, RZ ;  /* 0x00000020031d7810 */ /* 0x040fe20007ffe0ff */
[----:B------:R-:W-:Y:S01]  /*01f0*/  ULEA UR5, UR6, UR5, 0x18 ;  /* 0x0000000506057291 */ /* 0x000fe2000f8ec0ff */
[----:B------:R-:W-:Y:S01]  /*0200*/  IADD3 R27, PT, PT, R3, 0x10, RZ ;  /* 0x00000010031b7810 */ /* 0x000fe20007ffe0ff */
[-CC-:B------:R-:W-:Y:S01]  /*0210*/  IMAD R31, R31, R4.reuse, R21.reuse ;  /* 0x000000041f1f7224 */ /* 0x180fe200078e0215 */
[----:B------:R-:W-:Y:S01]  /*0220*/  LOP3.LUT R0, R28, 0x7fffffc, RZ, 0xc0, !PT ;  /* 0x07fffffc1c007812 */ /* 0x000fe200078ec0ff */
[-CC-:B------:R-:W-:Y:S01]  /*0230*/  IMAD R29, R29, R4.reuse, R21.reuse ;  /* 0x000000041d1d7224 */ /* 0x180fe200078e0215 */
[----:B------:R-:W-:Y:S01]  /*0240*/  IADD3 R24, PT, PT, R7, 0x20, RZ ;  /* 0x0000002007187810 */ /* 0x000fe20007ffe0ff */
[----:B------:R-:W-:Y:S01]  /*0250*/  IMAD R27, R27, R4, R21 ;  /* 0x000000041b1b7224 */ /* 0x000fe200078e0215 */
[----:B------:R-:W-:-:S02]  /*0260*/  LEA R20, R2, UR5, 0x2 ;  /* 0x0000000502147c11 */ /* 0x000fc4000f8e10ff */
[----:B------:R-:W-:Y:S02]  /*0270*/  MOV R33, RZ ;  /* 0x000000ff00217202 */ /* 0x000fe40000000f00 */
[----:B------:R-:W-:Y:S02]  /*0280*/  LEA R22, R2, R5, 0x2 ;  /* 0x0000000502167211 */ /* 0x000fe400078e10ff */
[----:B------:R-:W-:Y:S02]  /*0290*/  IADD3 R26, PT, PT, -R0, RZ, RZ ;  /* 0x000000ff001a7210 */ /* 0x000fe40007ffe1ff */
[----:B------:R-:W-:-:S07]  /*02a0*/  LEA R6, R3, R20, 0x6 ;  /* 0x0000001403067211 */ /* 0x000fce00078e30ff */
.L_x_5:
[----:B------:R-:W0:Y:S01]  /*02b0*/  LDC.64 R18, c[0x0][0x380] ;  /* 0x0000e000ff127b82 */ /* 0x000e220000000a00 */
[----:B------:R-:W-:-:S07]  /*02c0*/  IADD3 R11, PT, PT, R24, -0x20, RZ ;  /* 0xffffffe0180b7810 */ /* 0x000fce0007ffe0ff */
[----:B------:R-:W1:Y:S01]  /*02d0*/  LDC.64 R16, c[0x0][0x388] ;  /* 0x0000e200ff107b82 */ /* 0x000e620000000a00 */
[----:B0-----:R-:W-:-:S06]  /*02e0*/  IMAD.WIDE.U32 R10, R11, 0x4, R18 ;  /* 0x000000040b0a7825 */ /* 0x001fcc00078e0012 */
[----:B------:R-:W2:Y:S01]  /*02f0*/  LDG.E R11, desc[UR8][R10.64] ;  /* 0x000000080a0b7981 */ /* 0x000ea2000c1e1900 */
[----:B-1----:R-:W-:-:S05]  /*0300*/  IMAD.WIDE.U32 R8, R25, 0x4, R16 ;  /* 0x0000000419087825 */ /* 0x002fca00078e0010 */
[----:B------:R-:W3:Y:S04]  /*0310*/  LDG.E R37, desc[UR8][R8.64] ;  /* 0x0000000808257981 */ /* 0x000ee8000c1e1900 */
[----:B--2---:R-:W-:Y:S04]  /*0320*/  STS [R22], R11 ;  /* 0x0000000b16007388 */ /* 0x004fe80000000800 */
[----:B---3--:R-:W-:Y:S01]  /*0330*/  STS [R6], R37 ;  /* 0x0000002506007388 */ /* 0x008fe20000000800 */
[----:B------:R-:W-:Y:S06]  /*0340*/  BAR.SYNC.DEFER_BLOCKING 0x0 ;  /* 0x0000000000007b1d */ /* 0x000fec0000010000 */
[----:B------:R-:W-:Y:S04]  /*0350*/  LDS R30, [R20] ;  /* 0x00000000141e7984 */ /* 0x000fe80000000800 */
[----:B------:R-:W0:Y:S04]  /*0360*/  LDS.128 R12, [R5] ;  /* 0x00000000050c7984 */ /* 0x000e280000000c00 */
[----:B------:R-:W1:Y:S04]  /*0370*/  LDS R32, [R20+0x40] ;  /* 0x0000400014207984 */ /* 0x000e680000000800 */
[----:B------:R-:W2:Y:S04]  /*0380*/  LDS R35, [R20+0x80] ;  /* 0x0000800014237984 */ /* 0x000ea80000000800 */
[----:B------:R-:W-:Y:S04]  /*0390*/  LDS.128 R8, [R5+0x10] ;  /* 0x0000100005087984 */ /* 0x000fe80000000c00 */
[----:B------:R-:W-:Y:S01]  /*03a0*/  LDS R37, [R20+0x380] ;  /* 0x0003800014257984 */ /* 0x000fe20000000800 */
[----:B0-----:R-:W-:-:S03]  /*03b0*/  FFMA R30, R12, R30, R33 ;  /* 0x0000001e0c1e7223 */ /* 0x001fc60000000021 */
[----:B------:R-:W0:Y:S01]  /*03c0*/  LDS R12, [R20+0xc0] ;  /* 0x0000c000140c7984 */ /* 0x000e220000000800 */
[----:B-1----:R-:W-:-:S03]  /*03d0*/  FFMA R32, R32, R13, R30 ;  /* 0x0000000d20207223 */ /* 0x002fc6000000001e */
[----:B------:R-:W1:Y:S04]  /*03e0*/  LDS R13, [R20+0x100] ;  /* 0x00010000140d7984 */ /* 0x000e680000000800 */
[----:B------:R-:W3:Y:S04]  /*03f0*/  LDS R30, [R20+0x140] ;  /* 0x00014000141e7984 */ /* 0x000ee80000000800 */
[----:B------:R-:W4:Y:S01]  /*0400*/  LDS R33, [R20+0x180] ;  /* 0x0001800014217984 */ /* 0x000f220000000800 */
[----:B--2---:R-:W-:-:S04]  /*0410*/  FFMA R35, R35, R14, R32 ;  /* 0x0000000e23237223 */ /* 0x004fc80000000020 */
[----:B0-----:R-:W-:Y:S02]  /*0420*/  FFMA R15, R12, R15, R35 ;  /* 0x0000000f0c0f7223 */ /* 0x001fe40000000023 */
[----:B------:R-:W-:Y:S02]  /*0430*/  LDS R35, [R20+0x240] ;  /* 0x0002400014237984 */ /* 0x000fe40000000800 */
[----:B-1----:R-:W-:Y:S02]  /*0440*/  FFMA R13, R8, R13, R15 ;  /* 0x0000000d080d7223 */ /* 0x002fe4000000000f */
[----:B------:R-:W0:Y:S02]  /*0450*/  LDS R8, [R20+0x1c0] ;  /* 0x0001c00014087984 */ /* 0x000e240000000800 */
[----:B---3--:R-:W-:Y:S02]  /*0460*/  FFMA R30, R30, R9, R13 ;  /* 0x000000091e1e7223 */ /* 0x008fe4000000000d */
[----:B------:R-:W-:Y:S04]  /*0470*/  LDS R9, [R20+0x200] ;  /* 0x0002000014097984 */ /* 0x000fe80000000800 */
[----:B------:R-:W1:Y:S01]  /*0480*/  LDS.128 R12, [R5+0x20] ;  /* 0x00002000050c7984 */ /* 0x000e620000000c00 */
[----:B----4-:R-:W-:-:S03]  /*0490*/  FFMA R33, R33, R10, R30 ;  /* 0x0000000a21217223 */ /* 0x010fc6000000001e */
[----:B------:R-:W2:Y:S04]  /*04a0*/  LDS R30, [R20+0x280] ;  /* 0x00028000141e7984 */ /* 0x000ea80000000800 */
[----:B------:R-:W3:Y:S01]  /*04b0*/  LDS R10, [R20+0x2c0] ;  /* 0x0002c000140a7984 */ /* 0x000ee20000000800 */
[----:B0-----:R-:W-:-:S03]  /*04c0*/  FFMA R11, R8, R11, R33 ;  /* 0x0000000b080b7223 */ /* 0x001fc60000000021 */
[----:B------:R-:W-:Y:S01]  /*04d0*/  LDS R8, [R20+0x340] ;  /* 0x0003400014087984 */ /* 0x000fe20000000800 */
[----:B-1----:R-:W-:-:S03]  /*04e0*/  FFMA R12, R12, R9, R11 ;  /* 0x000000090c0c7223 */ /* 0x002fc6000000000b */
[----:B------:R-:W-:Y:S01]  /*04f0*/  LDS R9, [R20+0x300] ;  /* 0x0003000014097984 */ /* 0x000fe20000000800 */
[----:B------:R-:W-:-:S04]  /*0500*/  FFMA R13, R35, R13, R12 ;  /* 0x0000000d230d7223 */ /* 0x000fc8000000000c */
[----:B--2---:R-:W-:Y:S02]  /*0510*/  FFMA R13, R30, R14, R13 ;  /* 0x0000000e1e0d7223 */ /* 0x004fe4000000000d */
[----:B------:R-:W-:Y:S02]  /*0520*/  LDS R30, [R20+0x3c0] ;  /* 0x0003c000141e7984 */ /* 0x000fe40000000800 */
[----:B---3--:R-:W-:Y:S02]  /*0530*/  FFMA R11, R10, R15, R13 ;  /* 0x0000000f0a0b7223 */ /* 0x008fe4000000000d */
[----:B------:R-:W0:Y:S01]  /*0540*/  LDS.128 R12, [R5+0x30] ;  /* 0x00003000050c7984 */ /* 0x000e220000000c00 */
[----:B------:R-:W-:Y:S01]  /*0550*/  IADD3 R33, PT, PT, R24, -0x10, RZ ;  /* 0xfffffff018217810 */ /* 0x000fe20007ffe0ff */
[----:B------:R-:W-:Y:S01]  /*0560*/  IMAD.WIDE.U32 R34, R27, 0x4, R16 ;  /* 0x000000041b227825 */ /* 0x000fe200078e0010 */
[----:B------:R-:W-:Y:S03]  /*0570*/  BAR.SYNC.DEFER_BLOCKING 0x0 ;  /* 0x0000000000007b1d */ /* 0x000fe60000010000 */
[----:B------:R-:W-:-:S06]  /*0580*/  IMAD.WIDE.U32 R32, R33, 0x4, R18 ;  /* 0x0000000421207825 */ /* 0x000fcc00078e0012 */
[----:B------:R-:W2:Y:S04]  /*0590*/  LDG.E R32, desc[UR8][R32.64] ;  /* 0x0000000820207981 */ /* 0x000ea8000c1e1900 */
[----:B------:R-:W3:Y:S01]  /*05a0*/  LDG.E R35, desc[UR8][R34.64] ;  /* 0x0000000822237981 */ /* 0x000ee2000c1e1900 */
[----:B0-----:R-:W-:-:S04]  /*05b0*/  FFMA R9, R12, R9, R11 ;  /* 0x000000090c097223 */ /* 0x001fc8000000000b */
[----:B------:R-:W-:-:S04]  /*05c0*/  FFMA R13, R8, R13, R9 ;  /* 0x0000000d080d7223 */ /* 0x000fc80000000009 */
[----:B------:R-:W-:-:S04]  /*05d0*/  FFMA R13, R37, R14, R13 ;  /* 0x0000000e250d7223 */ /* 0x000fc8000000000d */
[----:B------:R-:W-:Y:S01]  /*05e0*/  FFMA R13, R30, R15, R13 ;  /* 0x0000000f1e0d7223 */ /* 0x000fe2000000000d */
[----:B--2---:R-:W-:Y:S04]  /*05f0*/  STS [R22], R32 ;  /* 0x0000002016007388 */ /* 0x004fe80000000800 */
[----:B---3--:R-:W-:Y:S01]  /*0600*/  STS [R6], R35 ;  /* 0x0000002306007388 */ /* 0x008fe20000000800 */
[----:B------:R-:W-:Y:S06]  /*0610*/  BAR.SYNC.DEFER_BLOCKING 0x0 ;  /* 0x0000000000007b1d */ /* 0x000fec0000010000 */
[----:B------:R-:W-:Y:S04]  /*0620*/  LDS R12, [R20] ;  /* 0x00000000140c7984 */ /* 0x000fe80000000800 */
[----:B------:R-:W0:Y:S04]  /*0630*/  LDS.128 R8, [R5] ;  /* 0x0000000005087984 */ /* 0x000e280000000c00 */
[----:B------:R-:W1:Y:S04]  /*0640*/  LDS R36, [R20+0x40] ;  /* 0x0000400014247984 */ /* 0x000e680000000800 */
[----:B------:R-:W2:Y:S04]  /*0650*/  LDS R33, [R20+0x80] ;  /* 0x0000800014217984 */ /* 0x000ea80000000800 */
[----:B------:R-:W-:Y:S04]  /*0660*/  LDS R30, [R20+0x140] ;  /* 0x00014000141e7984 */ /* 0x000fe80000000800 */
[----:B------:R-:W-:Y:S04]  /*0670*/  LDS R35, [R20+0x180] ;  /* 0x0001800014237984 */ /* 0x000fe80000000800 */
[----:B------:R-:W-:Y:S01]  /*0680*/  LDS R37, [R20+0x380] ;  /* 0x0003800014257984 */ /* 0x000fe20000000800 */
[----:B0-----:R-:W-:-:S03]  /*0690*/  FFMA R13, R8, R12, R13 ;  /* 0x0000000c080d7223 */ /* 0x001fc6000000000d */
[----:B------:R-:W0:Y:S01]  /*06a0*/  LDS R8, [R20+0xc0] ;  /* 0x0000c00014087984 */ /* 0x000e220000000800 */
[----:B-1----:R-:W-:-:S03]  /*06b0*/  FFMA R36, R36, R9, R13 ;  /* 0x0000000924247223 */ /* 0x002fc6000000000d */
[----:B------:R-:W-:Y:S04]  /*06c0*/  LDS R9, [R20+0x100] ;  /* 0x0001000014097984 */ /* 0x000fe80000000800 */
[----:B------:R-:W1:Y:S01]  /*06d0*/  LDS.128 R12, [R5+0x10] ;  /* 0x00001000050c7984 */ /* 0x000e620000000c00 */
[----:B--2---:R-:W-:-:S04]  /*06e0*/  FFMA R33, R33, R10, R36 ;  /* 0x0000000a21217223 */ /* 0x004fc80000000024 */
[----:B0-----:R-:W-:Y:S02]  /*06f0*/  FFMA R11, R8, R11, R33 ;  /* 0x0000000b080b7223 */ /* 0x001fe40000000021 */
[----:B------:R-:W-:Y:S02]  /*0700*/  LDS R33, [R20+0x240] ;  /* 0x0002400014217984 */ /* 0x000fe40000000800 */
[----:B-1----:R-:W-:Y:S02]  /*0710*/  FFMA R9, R12, R9, R11 ;  /* 0x000000090c097223 */ /* 0x002fe4000000000b */
[----:B------:R-:W0:Y:S02]  /*0720*/  LDS R12, [R20+0x1c0] ;  /* 0x0001c000140c7984 */ /* 0x000e240000000800 */
[----:B------:R-:W-:Y:S02]  /*0730*/  FFMA R30, R30, R13, R9 ;  /* 0x0000000d1e1e7223 */ /* 0x000fe40000000009 */
[----:B------:R-:W-:Y:S04]  /*0740*/  LDS R13, [R20+0x200] ;  /* 0x00020000140d7984 */ /* 0x000fe80000000800 */
[----:B------:R-:W1:Y:S01]  /*0750*/  LDS.128 R8, [R5+0x20] ;  /* 0x0000200005087984 */ /* 0x000e620000000c00 */
[----:B------:R-:W-:-:S03]  /*0760*/  FFMA R35, R35, R14, R30 ;  /* 0x0000000e23237223 */ /* 0x000fc6000000001e */
[----:B------:R-:W2:Y:S04]  /*0770*/  LDS R30, [R20+0x280] ;  /* 0x00028000141e7984 */ /* 0x000ea80000000800 */
[----:B------:R-:W3:Y:S01]  /*0780*/  LDS R14, [R20+0x2c0] ;  /* 0x0002c000140e7984 */ /* 0x000ee20000000800 */
[----:B0-----:R-:W-:-:S04]  /*0790*/  FFMA R15, R12, R15, R35 ;  /* 0x0000000f0c0f7223 */ /* 0x001fc80000000023 */
[----:B-1----:R-:W-:-:S04]  /*07a0*/  FFMA R8, R8, R13, R15 ;  /* 0x0000000d08087223 */ /* 0x002fc8000000000f */
[----:B------:R-:W-:Y:S02]  /*07b0*/  FFMA R9, R33, R9, R8 ;  /* 0x0000000921097223 */ /* 0x000fe40000000008 */
[----:B------:R-:W-:Y:S02]  /*07c0*/  LDS R8, [R20+0x340] ;  /* 0x0003400014087984 */ /* 0x000fe40000000800 */
[----:B--2---:R-:W-:Y:S02]  /*07d0*/  FFMA R13, R30, R10, R9 ;  /* 0x0000000a1e0d7223 */ /* 0x004fe40000000009 */
[----:B------:R-:W-:Y:S02]  /*07e0*/  LDS R9, [R20+0x300] ;  /* 0x0003000014097984 */ /* 0x000fe40000000800 */
[----:B---3--:R-:W-:Y:S02]  /*07f0*/  FFMA R11, R14, R11, R13 ;  /* 0x0000000b0e0b7223 */ /* 0x008fe4000000000d */
[----:B------:R-:W-:Y:S04]  /*0800*/  LDS R30, [R20+0x3c0] ;  /* 0x0003c000141e7984 */ /* 0x000fe80000000800 */
[----:B------:R-:W0:Y:S01]  /*0810*/  LDS.128 R12, [R5+0x30] ;  /* 0x00003000050c7984 */ /* 0x000e220000000c00 */
[----:B------:R-:W-:Y:S01]  /*0820*/  IMAD.WIDE.U32 R32, R24, 0x4, R18 ;  /* 0x0000000418207825 */ /* 0x000fe200078e0012 */
[----:B------:R-:W-:Y:S03]  /*0830*/  BAR.SYNC.DEFER_BLOCKING 0x0 ;  /* 0x0000000000007b1d */ /* 0x000fe60000010000 */
[----:B------:R-:W-:-:S03]  /*0840*/  IMAD.WIDE.U32 R34, R29, 0x4, R16 ;  /* 0x000000041d227825 */ /* 0x000fc600078e0010 */
[----:B------:R-:W2:Y:S04]  /*0850*/  LDG.E R32, desc[UR8][R32.64] ;  /* 0x0000000820207981 */ /* 0x000ea8000c1e1900 */
[----:B------:R-:W3:Y:S01]  /*0860*/  LDG.E R35, desc[UR8][R34.64] ;  /* 0x0000000822237981 */ /* 0x000ee2000c1e1900 */
[----:B0-----:R-:W-:-:S04]  /*0870*/  FFMA R9, R12, R9, R11 ;  /* 0x000000090c097223 */ /* 0x001fc8000000000b */
[----:B------:R-:W-:-:S04]  /*0880*/  FFMA R13, R8, R13, R9 ;  /* 0x0000000d080d7223 */ /* 0x000fc80000000009 */
[----:B------:R-:W-:-:S04]  /*0890*/  FFMA R13, R37, R14, R13 ;  /* 0x0000000e250d7223 */ /* 0x000fc8000000000d */
[----:B------:R-:W-:Y:S01]  /*08a0*/  FFMA R13, R30, R15, R13 ;  /* 0x0000000f1e0d7223 */ /* 0x000fe2000000000d */
[----:B------:R-:W-:Y:S01]  /*08b0*/  IMAD.WIDE.U32 R16, R31, 0x4, R16 ;  /* 0x000000041f107825 */ /* 0x000fe200078e0010 */
[----:B--2---:R-:W-:Y:S04]  /*08c0*/  STS [R22], R32 ;  /* 0x0000002016007388 */ /* 0x004fe80000000800 */
[----:B---3--:R-:W-:Y:S01]  /*08d0*/  STS [R6], R35 ;  /* 0x0000002306007388 */ /* 0x008fe20000000800 */
[----:B------:R-:W-:Y:S06]  /*08e0*/  BAR.SYNC.DEFER_BLOCKING 0x0 ;  /* 0x0000000000007b1d */ /* 0x000fec0000010000 */
[----:B------:R-:W-:Y:S04]  /*08f0*/  LDS R12, [R20] ;  /* 0x00000000140c7984 */ /* 0x000fe80000000800 */
[----:B------:R-:W0:Y:S04]  /*0900*/  LDS.128 R8, [R5] ;  /* 0x0000000005087984 */ /* 0x000e280000000c00 */
[----:B------:R-:W1:Y:S04]  /*0910*/  LDS R36, [R20+0x40] ;  /* 0x0000400014247984 */ /* 0x000e680000000800 */
[----:B------:R-:W2:Y:S04]  /*0920*/  LDS R33, [R20+0x80] ;  /* 0x0000800014217984 */ /* 0x000ea80000000800 */
[----:B------:R-:W3:Y:S04]  /*0930*/  LDS R37, [R20+0xc0] ;  /* 0x0000c00014257984 */ /* 0x000ee80000000800 */
[----:B------:R-:W-:Y:S04]  /*0940*/  LDS R34, [R20+0x200] ;  /* 0x0002000014227984 */ /* 0x000fe80000000800 */
[----:B------:R-:W-:Y:S04]  /*0950*/  LDS R30, [R20+0x240] ;  /* 0x00024000141e7984 */ /* 0x000fe80000000800 */
[----:B------:R-:W-:Y:S01]  /*0960*/  LDS R35, [R20+0x380] ;  /* 0x0003800014237984 */ /* 0x000fe20000000800 */
[----:B0-----:R-:W-:-:S03]  /*0970*/  FFMA R13, R8, R12, R13 ;  /* 0x0000000c080d7223 */ /* 0x001fc6000000000d */
[----:B------:R-:W-:Y:S01]  /*0980*/  LDS R8, [R20+0x140] ;  /* 0x0001400014087984 */ /* 0x000fe20000000800 */
[----:B-1----:R-:W-:-:S03]  /*0990*/  FFMA R36, R36, R9, R13 ;  /* 0x0000000924247223 */ /* 0x002fc6000000000d */
[----:B------:R-:W-:Y:S04]  /*09a0*/  LDS R9, [R20+0x100] ;  /* 0x0001000014097984 */ /* 0x000fe80000000800 */
[----:B------:R-:W0:Y:S01]  /*09b0*/  LDS.128 R12, [R5+0x10] ;  /* 0x00001000050c7984 */ /* 0x000e220000000c00 */
[----:B--2---:R-:W-:-:S03]  /*09c0*/  FFMA R10, R33, R10, R36 ;  /* 0x0000000a210a7223 */ /* 0x004fc60000000024 */
[----:B------:R-:W1:Y:S01]  /*09d0*/  LDS R33, [R20+0x180] ;  /* 0x0001800014217984 */ /* 0x000e620000000800 */
[----:B---3--:R-:W-:-:S03]  /*09e0*/  FFMA R11, R37, R11, R10 ;  /* 0x0000000b250b7223 */ /* 0x008fc6000000000a */
[----:B------:R-:W-:Y:S01]  /*09f0*/  LDS R37, [R20+0x300] ;  /* 0x0003000014257984 */ /* 0x000fe20000000800 */
[----:B0-----:R-:W-:-:S03]  /*0a00*/  FFMA R9, R12, R9, R11 ;  /* 0x000000090c097223 */ /* 0x001fc6000000000b */
[----:B------:R-:W0:Y:S01]  /*0a10*/  LDS R12, [R20+0x1c0] ;  /* 0x0001c000140c7984 */ /* 0x000e220000000800 */
[----:B------:R-:W-:-:S03]  /*0a20*/  FFMA R32, R8, R13, R9 ;  /* 0x0000000d08207223 */ /* 0x000fc60000000009 */
[----:B------:R-:W2:Y:S04]  /*0a30*/  LDS.128 R8, [R5+0x20] ;  /* 0x0000200005087984 */ /* 0x000ea80000000c00 */
[----:B------:R-:W3:Y:S01]  /*0a40*/  LDS R13, [R20+0x280] ;  /* 0x00028000140d7984 */ /* 0x000ee20000000800 */
[----:B-1----:R-:W-:-:S03]  /*0a50*/  FFMA R33, R33, R14, R32 ;  /* 0x0000000e21217223 */ /* 0x002fc60000000020 */
[----:B------:R-:W-:Y:S01]  /*0a60*/  LDS R32, [R20+0x340] ;  /* 0x0003400014207984 */ /* 0x000fe20000000800 */
[----:B0-----:R-:W-:-:S04]  /*0a70*/  FFMA R15, R12, R15, R33 ;  /* 0x0000000f0c0f7223 */ /* 0x001fc80000000021 */
[----:B--2---:R-:W-:Y:S01]  /*0a80*/  FFMA R33, R8, R34, R15 ;  /* 0x0000002208217223 */ /* 0x004fe2000000000f */
[----:B------:R-:W-:-:S03]  /*0a90*/  IADD3 R15, PT, PT, R24, 0x10, RZ ;  /* 0x00000010180f7810 */ /* 0x000fc60007ffe0ff */
[----:B------:R-:W-:Y:S02]  /*0aa0*/  FFMA R30, R30, R9, R33 ;  /* 0x000000091e1e7223 */ /* 0x000fe40000000021 */
[----:B------:R-:W-:Y:S01]  /*0ab0*/  IMAD.WIDE.U32 R18, R15, 0x4, R18 ;  /* 0x000000040f127825 */ /* 0x000fe200078e0012 */
[----:B------:R-:W0:Y:S03]  /*0ac0*/  LDS R9, [R20+0x2c0] ;  /* 0x0002c00014097984 */ /* 0x000e260000000800 */
[----:B---3--:R-:W-:Y:S02]  /*0ad0*/  FFMA R10, R13, R10, R30 ;  /* 0x0000000a0d0a7223 */ /* 0x008fe4000000001e */
[----:B------:R-:W-:Y:S04]  /*0ae0*/  LDS R30, [R20+0x3c0] ;  /* 0x0003c000141e7984 */ /* 0x000fe80000000800 */
[----:B------:R-:W1:Y:S01]  /*0af0*/  LDS.128 R12, [R5+0x30] ;  /* 0x00003000050c7984 */ /* 0x000e620000000c00 */
[----:B------:R-:W-:Y:S06]  /*0b00*/  BAR.SYNC.DEFER_BLOCKING 0x0 ;  /* 0x0000000000007b1d */ /* 0x000fec0000010000 */
[----:B------:R-:W2:Y:S04]  /*0b10*/  LDG.E R19, desc[UR8][R18.64] ;  /* 0x0000000812137981 */ /* 0x000ea8000c1e1900 */
[----:B------:R0:W3:Y:S02]  /*0b20*/  LDG.E R16, desc[UR8][R16.64] ;  /* 0x0000000810107981 */ /* 0x0000e4000c1e1900 */
[----:B0-----:R-:W-:-:S04]  /*0b30*/  FFMA R17, R9, R11, R10 ;  /* 0x0000000b09117223 */ /* 0x001fc8000000000a */
[----:B-1----:R-:W-:-:S04]  /*0b40*/  FFMA R37, R12, R37, R17 ;  /* 0x000000250c257223 */ /* 0x002fc80000000011 */
[----:B------:R-:W-:-:S04]  /*0b50*/  FFMA R32, R32, R13, R37 ;  /* 0x0000000d20207223 */ /* 0x000fc80000000025 */
[----:B------:R-:W-:-:S04]  /*0b60*/  FFMA R35, R35, R14, R32 ;  /* 0x0000000e23237223 */ /* 0x000fc80000000020 */
[----:B------:R-:W-:Y:S01]  /*0b70*/  FFMA R17, R30, R15, R35 ;  /* 0x0000000f1e117223 */ /* 0x000fe20000000023 */
[----:B------:R-:W-:-:S04]  /*0b80*/  IADD3 R26, PT, PT, R26, 0x4, RZ ;  /* 0x000000041a1a7810 */ /* 0x000fc80007ffe0ff */
[----:B------:R-:W-:Y:S02]  /*0b90*/  ISETP.NE.AND P0, PT, R26, RZ, PT ;  /* 0x000000ff1a00720c */ /* 0x000fe40003f05270 */
[----:B------:R-:W-:Y:S02]  /*0ba0*/  IADD3 R24, PT, PT, R24, 0x40, RZ ;  /* 0x0000004018187810 */ /* 0x000fe40007ffe0ff */
[C---:B------:R-:W-:Y:S02]  /*0bb0*/  LEA R31, R4.reuse, R31, 0x6 ;  /* 0x0000001f041f7211 */ /* 0x040fe400078e30ff */
[C---:B------:R-:W-:Y:S02]  /*0bc0*/  LEA R29, R4.reuse, R29, 0x6 ;  /* 0x0000001d041d7211 */ /* 0x040fe400078e30ff */
[C---:B------:R-:W-:Y:S02]  /*0bd0*/  LEA R27, R4.reuse, R27, 0x6 ;  /* 0x0000001b041b7211 */ /* 0x040fe400078e30ff */
[----:B------:R-:W-:Y:S01]  /*0be0*/  LEA R25, R4, R25, 0x6 ;  /* 0x0000001904197211 */ /* 0x000fe200078e30ff */
        /* <DEDUP_REMOVED lines=11> */
[----:B------:R-:W5:Y:S01]  /*0ca0*/  LDS R37, [R20+0x180] ;  /* 0x0001800014257984 */ /* 0x000f620000000800 */
[----:B0-----:R-:W-:-:S03]  /*0cb0*/  FFMA R17, R8, R33, R17 ;  /* 0x0000002108117223 */ /* 0x001fc60000000011 */
[----:B------:R-:W0:Y:S01]  /*0cc0*/  LDS R8, [R20+0x1c0] ;  /* 0x0001c00014087984 */ /* 0x000e220000000800 */
[----:B-1----:R-:W-:-:S03]  /*0cd0*/  FFMA R9, R34, R9, R17 ;  /* 0x0000000922097223 */ /* 0x002fc60000000011 */
[----:B------:R-:W-:Y:S04]  /*0ce0*/  LDS R33, [R20+0x200] ;  /* 0x0002000014217984 */ /* 0x000fe80000000800 */
[----:B------:R-:W1:Y:S01]  /*0cf0*/  LDS.128 R16, [R5+0x20] ;  /* 0x0000200005107984 */ /* 0x000e620000000c00 */
[----:B--2---:R-:W-:-:S04]  /*0d00*/  FFMA R9, R36, R10, R9 ;  /* 0x0000000a24097223 */ /* 0x004fc80000000009 */
        /* <DEDUP_REMOVED lines=9> */
[----:B------:R-:W-:Y:S04]  /*0da0*/  LDS R15, [R20+0x300] ;  /* 0x00030000140f7984 */ /* 0x000fe80000000800 */
[----:B------:R-:W0:Y:S01]  /*0db0*/  LDS.128 R8, [R5+0x30] ;  /* 0x0000300005087984 */ /* 0x000e220000000c00 */
[----:B-1----:R-:W-:-:S03]  /*0dc0*/  FFMA R37, R16, R33, R37 ;  /* 0x0000002110257223 */ /* 0x002fc60000000025 */
[----:B------:R-:W1:Y:S04]  /*0dd0*/  LDS R33, [R20+0x380] ;  /* 0x0003800014217984 */ /* 0x000e680000000800 */
[----:B------:R-:W5:Y:S01]  /*0de0*/  LDS R16, [R20+0x3c0] ;  /* 0x0003c00014107984 */ /* 0x000f620000000800 */
[----:B--2---:R-:W-:-:S04]  /*0df0*/  FFMA R12, R12, R17, R37 ;  /* 0x000000110c0c7223 */ /* 0x004fc80000000025 */
[----:B---3--:R-:W-:-:S04]  /*0e00*/  FFMA R13, R13, R18, R12 ;  /* 0x000000120d0d7223 */ /* 0x008fc8000000000c */
[----:B----4-:R-:W-:-:S04]  /*0e10*/  FFMA R13, R14, R19, R13 ;  /* 0x000000130e0d7223 */ /* 0x010fc8000000000d */
[----:B0-----:R-:W-:-:S04]  /*0e20*/  FFMA R13, R8, R15, R13 ;  /* 0x0000000f080d7223 */ /* 0x001fc8000000000d */
[----:B------:R-:W-:-:S04]  /*0e30*/  FFMA R30, R30, R9, R13 ;  /* 0x000000091e1e7223 */ /* 0x000fc8000000000d */
[----:B-1----:R-:W-:-:S04]  /*0e40*/  FFMA R33, R33, R10, R30 ;  /* 0x0000000a21217223 */ /* 0x002fc8000000001e */
[----:B-----5:R-:W-:Y:S01]  /*0e50*/  FFMA R33, R16, R11, R33 ;  /* 0x0000000b10217223 */ /* 0x020fe20000000021 */
[----:B------:R-:W-:Y:S06]  /*0e60*/  BAR.SYNC.DEFER_BLOCKING 0x0 ;  /* 0x0000000000007b1d */ /* 0x000fec0000010000 */
[----:B------:R-:W-:Y:S05]  /*0e70*/  @P0 BRA `(.L_x_5) ;  /* 0xfffffff4000c0947 */ /* 0x000fea000383ffff */
.L_x_4:
[----:B------:R-:W-:-:S13]  /*0e80*/  LOP3.LUT P0, R6, R28, 0x3, RZ, 0xc0, !PT ;  /* 0x000000031c067812 */ /* 0x000fda000780c0ff */
[----:B------:R-:W-:Y:S05]  /*0e90*/  @!P0 BRA `(.L_x_3) ;  /* 0x0000000800848947 */ /* 0x000fea0003800000 */
[----:B------:R-:W-:Y:S02]  /*0ea0*/  ISETP.NE.AND P0, PT, R6, 0x1, PT ;  /* 0x000000010600780c */ /* 0x000fe40003f05270 */
[----:B------:R-:W-:-:S04]  /*0eb0*/  LOP3.LUT R28, R28, 0x1, RZ, 0xc0, !PT ;  /* 0x000000011c1c7812 */ /* 0x000fc800078ec0ff */
[----:B------:R-:W-:-:S07]  /*0ec0*/  ISETP.NE.U32.AND P1, PT, R28, 0x1, PT ;  /* 0x000000011c00780c */ /* 0x000fce0003f25070 */
[----:B------:R-:W-:Y:S06]  /*0ed0*/  @!P0 BRA `(.L_x_6) ;  /* 0x0000000400988947 */ /* 0x000fec0003800000 */
[----:B------:R-:W0:Y:S01]  /*0ee0*/  LDC.64 R16, c[0x0][0x380] ;  /* 0x0000e000ff107b82 */ /* 0x000e220000000a00 */
[C---:B------:R-:W-:Y:S02]  /*0ef0*/  LEA R18, R0.reuse, R3, 0x4 ;  /* 0x0000000300127211 */ /* 0x040fe400078e20ff */
[----:B------:R-:W-:-:S03]  /*0f00*/  LEA R19, R0, R7, 0x4 ;  /* 0x0000000700137211 */ /* 0x000fc600078e20ff */
[----:B------:R-:W-:Y:S02]  /*0f10*/  IMAD R13, R18, R4, R21 ;  /* 0x00000004120d7224 */ /* 0x000fe400078e0215 */
[----:B------:R-:W1:Y:S01]  /*0f20*/  LDC.64 R26, c[0x0][0x388] ;  /* 0x0000e200ff1a7b82 */ /* 0x000e620000000a00 */
[----:B0-----:R-:W-:-:S05]  /*0f30*/  IMAD.WIDE.U32 R8, R19, 0x4, R16 ;  /* 0x0000000413087825 */ /* 0x001fca00078e0010 */
[----:B------:R-:W2:Y:S01]  /*0f40*/  LDG.E R25, desc[UR8][R8.64] ;  /* 0x0000000808197981 */ /* 0x000ea2000c1e1900 */
[----:B-1----:R-:W-:-:S05]  /*0f50*/  IMAD.WIDE.U32 R12, R13, 0x4, R26 ;  /* 0x000000040d0c7825 */ /* 0x002fca00078e001a */
[----:B------:R-:W3:Y:S01]  /*0f60*/  LDG.E R31, desc[UR8][R12.64] ;  /* 0x000000080c1f7981 */ /* 0x000ee2000c1e1900 */
[----:B------:R-:W-:-:S04]  /*0f70*/  UIADD3 UR5, UPT, UPT, UR4, 0x400, URZ ;  /* 0x0000040004057890 */ /* 0x000fc8000fffe0ff */
[----:B------:R-:W-:Y:S01]  /*0f80*/  ULEA UR5, UR6, UR5, 0x18 ;  /* 0x0000000506057291 */ /* 0x000fe2000f8ec0ff */
[----:B------:R-:W-:-:S05]  /*0f90*/  LEA R32, R2, R5, 0x2 ;  /* 0x0000000502207211 */ /* 0x000fca00078e10ff */
[----:B------:R-:W-:-:S04]  /*0fa0*/  LEA R6, R2, UR5, 0x2 ;  /* 0x0000000502067c11 */ /* 0x000fc8000f8e10ff */
[----:B------:R-:W-:Y:S02]  /*0fb0*/  LEA R30, R3, R6, 0x6 ;  /* 0x00000006031e7211 */ /* 0x000fe400078e30ff */
[----:B------:R-:W-:Y:S01]  /*0fc0*/  IADD3 R18, PT, PT, R18, 0x10, RZ ;  /* 0x0000001012127810 */ /* 0x000fe20007ffe0ff */
        /* <DEDUP_REMOVED lines=12> */
[----:B------:R-:W5:Y:S04]  /*1090*/  LDS R20, [R6+0x1c0] ;  /* 0x0001c00006147984 */ /* 0x000f680000000800 */
[----:B------:R-:W-:Y:S01]  /*10a0*/  LDS R36, [R6+0x200] ;  /* 0x0002000006247984 */ /* 0x000fe20000000800 */
[----:B0-----:R-:W-:-:S03]  /*10b0*/  FFMA R8, R8, R24, R33 ;  /* 0x0000001808087223 */ /* 0x001fc60000000021 */
[----:B------:R-:W-:Y:S01]  /*10c0*/  LDS R34, [R6+0x2c0] ;  /* 0x0002c00006227984 */ /* 0x000fe20000000800 */
[----:B-1----:R-:W-:-:S03]  /*10d0*/  FFMA R9, R35, R9, R8 ;  /* 0x0000000923097223 */ /* 0x002fc60000000008 */
[----:B------:R-:W-:Y:S01]  /*10e0*/  LDS R31, [R6+0x300] ;  /* 0x00030000061f7984 */ /* 0x000fe20000000800 */
[----:B--2---:R-:W-:-:S03]  /*10f0*/  FFMA R10, R28, R10, R9 ;  /* 0x0000000a1c0a7223 */ /* 0x004fc60000000009 */
[----:B------:R-:W-:Y:S01]  /*1100*/  LDS R35, [R6+0x280] ;  /* 0x0002800006237984 */ /* 0x000fe20000000800 */
[----:B---3--:R-:W-:Y:S01]  /*1110*/  FFMA R11, R37, R11, R10 ;  /* 0x0000000b250b7223 */ /* 0x008fe2000000000a */
[----:B------:R-:W-:Y:S02]  /*1120*/  IMAD R9, R18, R4, R21 ;  /* 0x0000000412097224 */ /* 0x000fe400078e0215 */
[----:B------:R-:W-:Y:S04]  /*1130*/  LDS R28, [R6+0x240] ;  /* 0x00024000061c7984 */ /* 0x000fe80000000800 */
[----:B------:R-:W-:Y:S01]  /*1140*/  LDS R33, [R6+0x380] ;  /* 0x0003800006217984 */ /* 0x000fe20000000800 */
[----:B----4-:R-:W-:-:S03]  /*1150*/  FFMA R11, R12, R29, R11 ;  /* 0x0000001d0c0b7223 */ /* 0x010fc6000000000b */
[----:B------:R-:W-:Y:S01]  /*1160*/  LDS R24, [R6+0x3c0] ;  /* 0x0003c00006187984 */ /* 0x000fe20000000800 */
[----:B-----5:R-:W-:Y:S01]  /*1170*/  FFMA R22, R22, R13, R11 ;  /* 0x0000000d16167223 */ /* 0x020fe2000000000b */
[----:B------:R-:W-:Y:S01]  /*1180*/  IADD3 R13, PT, PT, R19, 0x10, RZ ;  /* 0x00000010130d7810 */ /* 0x000fe20007ffe0ff */
[----:B------:R-:W-:-:S04]  /*1190*/  IMAD.WIDE.U32 R26, R9, 0x4, R26 ;  /* 0x00000004091a7825 */ /* 0x000fc800078e001a */
[----:B------:R-:W-:Y:S01]  /*11a0*/  FFMA R25, R25, R14, R22 ;  /* 0x0000000e19197223 */ /* 0x000fe20000000016 */
[----:B------:R-:W0:Y:S01]  /*11b0*/  LDS.128 R8, [R5+0x20] ;  /* 0x0000200005087984 */ /* 0x000e220000000c00 */
[----:B------:R-:W-:-:S03]  /*11c0*/  IMAD.WIDE.U32 R12, R13, 0x4, R16 ;  /* 0x000000040d0c7825 */ /* 0x000fc600078e0010 */
[----:B------:R-:W-:Y:S04]  /*11d0*/  LDS R22, [R6+0x340] ;  /* 0x0003400006167984 */ /* 0x000fe80000000800 */
[----:B------:R-:W1:Y:S01]  /*11e0*/  LDS.128 R16, [R5+0x30] ;  /* 0x0000300005107984 */ /* 0x000e620000000c00 */
[----:B------:R-:W-:Y:S06]  /*11f0*/  BAR.SYNC.DEFER_BLOCKING 0x0 ;  /* 0x0000000000007b1d */ /* 0x000fec0000010000 */
[----:B------:R-:W2:Y:S04]  /*1200*/  LDG.E R13, desc[UR8][R12.64] ;  /* 0x000000080c0d7981 */ /* 0x000ea8000c1e1900 */
[----:B------:R-:W3:Y:S01]  /*1210*/  LDG.E R27, desc[UR8][R26.64] ;  /* 0x000000081a1b7981 */ /* 0x000ee2000c1e1900 */
[----:B------:R-:W-:-:S04]  /*1220*/  FFMA R29, R20, R15, R25 ;  /* 0x0000000f141d7223 */ /* 0x000fc80000000019 */
[----:B0-----:R-:W-:-:S04]  /*1230*/  FFMA R37, R8, R36, R29 ;  /* 0x0000002408257223 */ /* 0x001fc8000000001d */
[----:B------:R-:W-:-:S04]  /*1240*/  FFMA R8, R28, R9, R37 ;  /* 0x000000091c087223 */ /* 0x000fc80000000025 */
[----:B------:R-:W-:-:S04]  /*1250*/  FFMA R35, R35, R10, R8 ;  /* 0x0000000a23237223 */ /* 0x000fc80000000008 */
[----:B------:R-:W-:-:S04]  /*1260*/  FFMA R35, R34, R11, R35 ;  /* 0x0000000b22237223 */ /* 0x000fc80000000023 */
[----:B-1----:R-:W-:-:S04]  /*1270*/  FFMA R31, R16, R31, R35 ;  /* 0x0000001f101f7223 */ /* 0x002fc80000000023 */
[----:B------:R-:W-:-:S04]  /*1280*/  FFMA R22, R22, R17, R31 ;  /* 0x0000001116167223 */ /* 0x000fc8000000001f */
[----:B------:R-:W-:-:S04]  /*1290*/  FFMA R33, R33, R18, R22 ;  /* 0x0000001221217223 */ /* 0x000fc80000000016 */
[----:B------:R-:W-:Y:S01]  /*12a0*/  FFMA R35, R24, R19, R33 ;  /* 0x0000001318237223 */ /* 0x000fe20000000021 */
        /* <DEDUP_REMOVED lines=14> */
[----:B------:R-:W-:Y:S04]  /*1390*/  LDS R33, [R6+0x200] ;  /* 0x0002000006217984 */ /* 0x000fe80000000800 */
[----:B------:R-:W5:Y:S01]  /*13a0*/  LDS.128 R16, [R5+0x20] ;  /* 0x0000200005107984 */ /* 0x000f620000000c00 */
[----:B0-----:R-:W-:-:S03]  /*13b0*/  FFMA R25, R12, R25, R35 ;  /* 0x000000190c197223 */ /* 0x001fc60000000023 */
[----:B------:R-:W0:Y:S01]  /*13c0*/  LDS R24, [R6+0x240] ;  /* 0x0002400006187984 */ /* 0x000e220000000800 */
[----:B-1----:R-:W-:-:S03]  /*13d0*/  FFMA R20, R20, R13, R25 ;  /* 0x0000000d14147223 */ /* 0x002fc60000000019 */
[----:B------:R-:W1:Y:S01]  /*13e0*/  LDS R25, [R6+0x280] ;  /* 0x0002800006197984 */ /* 0x000e620000000800 */
[----:B--2---:R-:W-:-:S03]  /*13f0*/  FFMA R29, R29, R14, R20 ;  /* 0x0000000e1d1d7223 */ /* 0x004fc60000000014 */
[----:B------:R-:W2:Y:S01]  /*1400*/  LDS R20, [R6+0x2c0] ;  /* 0x0002c00006147984 */ /* 0x000ea20000000800 */
[----:B---3--:R-:W-:-:S03]  /*1410*/  FFMA R35, R28, R15, R29 ;  /* 0x0000000f1c237223 */ /* 0x008fc6000000001d */
[----:B------:R-:W-:Y:S04]  /*1420*/  LDS R29, [R6+0x300] ;  /* 0x00030000061d7984 */ /* 0x000fe80000000800 */
[----:B------:R-:W3:Y:S01]  /*1430*/  LDS.128 R12, [R5+0x30] ;  /* 0x00003000050c7984 */ /* 0x000ee20000000c00 */
[----:B----4-:R-:W-:-:S03]  /*1440*/  FFMA R35, R8, R27, R35 ;  /* 0x0000001b08237223 */ /* 0x010fc60000000023 */
[----:B------:R-:W4:Y:S04]  /*1450*/  LDS R28, [R6+0x340] ;  /* 0x00034000061c7984 */ /* 0x000f280000000800 */
[----:B------:R-:W4:Y:S01]  /*1460*/  LDS R27, [R6+0x380] ;  /* 0x00038000061b7984 */ /* 0x000f220000000800 */
[----:B-----5:R-:W-:-:S03]  /*1470*/  FFMA R26, R26, R9, R35 ;  /* 0x000000091a1a7223 */ /* 0x020fc60000000023 */
[----:B------:R-:W5:Y:S01]  /*1480*/  LDS R8, [R6+0x3c0] ;  /* 0x0003c00006087984 */ /* 0x000f620000000800 */
[----:B------:R-:W-:-:S04]  /*1490*/  FFMA R31, R31, R10, R26 ;  /* 0x0000000a1f1f7223 */ /* 0x000fc8000000001a */
[----:B------:R-:W-:-:S04]  /*14a0*/  FFMA R11, R22, R11, R31 ;  /* 0x0000000b160b7223 */ /* 0x000fc8000000001f */
[----:B------:R-:W-:-:S04]  /*14b0*/  FFMA R11, R16, R33, R11 ;  /* 0x00000021100b7223 */ /* 0x000fc8000000000b */
[----:B0-----:R-:W-:-:S04]  /*14c0*/  FFMA R24, R24, R17, R11 ;  /* 0x0000001118187223 */ /* 0x001fc8000000000b */
[----:B-1----:R-:W-:-:S04]  /*14d0*/  FFMA R25, R25, R18, R24 ;  /* 0x0000001219197223 */ /* 0x002fc80000000018 */
[----:B--2---:R-:W-:-:S04]  /*14e0*/  FFMA R19, R20, R19, R25 ;  /* 0x0000001314137223 */ /* 0x004fc80000000019 */
[----:B---3--:R-:W-:-:S04]  /*14f0*/  FFMA R19, R12, R29, R19 ;  /* 0x0000001d0c137223 */ /* 0x008fc80000000013 */
[----:B----4-:R-:W-:-:S04]  /*1500*/  FFMA R28, R28, R13, R19 ;  /* 0x0000000d1c1c7223 */ /* 0x010fc80000000013 */
[----:B------:R-:W-:-:S04]  /*1510*/  FFMA R27, R27, R14, R28 ;  /* 0x0000000e1b1b7223 */ /* 0x000fc8000000001c */
[----:B-----5:R-:W-:Y:S01]  /*1520*/  FFMA R33, R8, R15, R27 ;  /* 0x0000000f08217223 */ /* 0x020fe2000000001b */
[----:B------:R-:W-:Y:S06]  /*1530*/  BAR.SYNC.DEFER_BLOCKING 0x0 ;  /* 0x0000000000007b1d */ /* 0x000fec0000010000 */
.L_x_6:
[----:B------:R-:W-:Y:S05]  /*1540*/  @P1 BRA `(.L_x_3) ;  /* 0x0000000000d81947 */ /* 0x000fea0003800000 */
[----:B------:R-:W0:Y:S01]  /*1550*/  LDC.64 R8, c[0x0][0x380] ;  /* 0x0000e000ff087b82 */ /* 0x000e220000000a00 */
[C---:B------:R-:W-:Y:S02]  /*1560*/  LEA R6, R0.reuse, R3, 0x4 ;  /* 0x0000000300067211 */ /* 0x040fe400078e20ff */
[----:B------:R-:W-:-:S03]  /*1570*/  LEA R7, R0, R7, 0x4 ;  /* 0x0000000700077211 */ /* 0x000fc600078e20ff */
[----:B------:R-:W-:Y:S02]  /*1580*/  IMAD R11, R6, R4, R21 ;  /* 0x00000004060b7224 */ /* 0x000fe400078e0215 */
[----:B------:R-:W1:Y:S01]  /*1590*/  LDC.64 R12, c[0x0][0x388] ;  /* 0x0000e200ff0c7b82 */ /* 0x000e620000000a00 */
[----:B0-----:R-:W-:-:S06]  /*15a0*/  IMAD.WIDE.U32 R6, R7, 0x4, R8 ;  /* 0x0000000407067825 */ /* 0x001fcc00078e0008 */
[----:B------:R-:W2:Y:S01]  /*15b0*/  LDG.E R6, desc[UR8][R6.64] ;  /* 0x0000000806067981 */ /* 0x000ea2000c1e1900 */
[----:B-1----:R-:W-:-:S06]  /*15c0*/  IMAD.WIDE.U32 R12, R11, 0x4, R12 ;  /* 0x000000040b0c7825 */ /* 0x002fcc00078e000c */
[----:B------:R-:W3:Y:S01]  /*15d0*/  LDG.E R12, desc[UR8][R12.64] ;  /* 0x000000080c0c7981 */ /* 0x000ee2000c1e1900 */
[----:B------:R-:W-:-:S04]  /*15e0*/  UIADD3 UR4, UPT, UPT, UR4, 0x400, URZ ;  /* 0x0000040004047890 */ /* 0x000fc8000fffe0ff */
[----:B------:R-:W-:Y:S01]  /*15f0*/  ULEA UR4, UR6, UR4, 0x18 ;  /* 0x0000000406047291 */ /* 0x000fe2000f8ec0ff */
[----:B------:R-:W-:-:S05]  /*1600*/  LEA R15, R2, R5, 0x2 ;  /* 0x00000005020f7211 */ /* 0x000fca00078e10ff */
[----:B------:R-:W-:-:S04]  /*1610*/  LEA R0, R2, UR4, 0x2 ;  /* 0x0000000402007c11 */ /* 0x000fc8000f8e10ff */
        /* <DEDUP_REMOVED lines=41> */
.L_x_3:
[----:B------:R-:W-:-:S04]  /*18b0*/  VIMNMX R3, PT, PT, R23, R21, !PT ;  /* 0x0000001517037248 */ /* 0x000fc80007fe0100 */
[----:B------:R-:W-:-:S13]  /*18c0*/  ISETP.GE.AND P0, PT, R3, R4, PT ;  /* 0x000000040300720c */ /* 0x000fda0003f06270 */
[----:B------:R-:W-:Y:S05]  /*18d0*/  @P0 EXIT ;  /* 0x000000000000094d */ /* 0x000fea0003800000 */
[----:B------:R-:W0:Y:S01]  /*18e0*/  LDC.64 R2, c[0x0][0x390] ;  /* 0x0000e400ff027b82 */ /* 0x000e220000000a00 */
[----:B------:R-:W-:-:S04]  /*18f0*/  IMAD R21, R23, R4, R21 ;  /* 0x0000000417157224 */ /* 0x000fc800078e0215 */
[----:B0-----:R-:W-:-:S05]  /*1900*/  IMAD.WIDE R2, R21, 0x4, R2 ;  /* 0x0000000415027825 */ /* 0x001fca00078e0202 */
[----:B------:R-:W-:Y:S01]  /*1910*/  STG.E desc[UR8][R2.64], R33 ;  /* 0x0000002102007986 */ /* 0x000fe2000c101908 */
[----:B------:R-:W-:Y:S05]  /*1920*/  EXIT ;  /* 0x000000000000794d */ /* 0x000fea0003800000 */
.L_x_7:
        /* <DEDUP_REMOVED lines=13> */
.L_x_14:


//--------------------- .text._Z14matrixMulNaivePKfS0_Pfi --------------------------
	.section	.text._Z14matrixMulNaivePKfS0_Pfi,"ax",@progbits
	.align	128
        .global         _Z14matrixMulNaivePKfS0_Pfi
        .type           _Z14matrixMulNaivePKfS0_Pfi,@function
        .size           _Z14matrixMulNaivePKfS0_Pfi,(.L_x_15 - _Z14matrixMulNaivePKfS0_Pfi)
        .other          _Z14matrixMulNaivePKfS0_Pfi,@"STO_CUDA_ENTRY STV_DEFAULT"
_Z14matrixMulNaivePKfS0_Pfi:
.text._Z14matrixMulNaivePKfS0_Pfi:
[----:B------:R-:W-:Y:S01]  /*0000*/  LDC R1, c[0x0][0x37c] ;  /* 0x0000df00ff017b82 */ /* 0x000fe20000000800 */
[----:B------:R-:W0:Y:S07]  /*0010*/  S2R R0, SR_TID.Y ;  /* 0x0000000000007919 */ /* 0x000e2e0000002200 */
[----:B------:R-:W0:Y:S01]  /*0020*/  S2UR UR4, SR_CTAID.Y ;  /* 0x00000000000479c3 */ /* 0x000e220000002600 */
[----:B------:R-:W1:Y:S01]  /*0030*/  LDCU UR20, c[0x0][0x398] ;  /* 0x00007300ff1477ac */ /* 0x000e620008000800 */
[----:B------:R-:W2:Y:S06]  /*0040*/  S2R R3, SR_TID.X ;  /* 0x0000000000037919 */ /* 0x000eac0000002100 */
[----:B------:R-:W0:Y:S08]  /*0050*/  LDC R13, c[0x0][0x364] ;  /* 0x0000d900ff0d7b82 */ /* 0x000e300000000800 */
[----:B------:R-:W2:Y:S08]  /*0060*/  S2UR UR5, SR_CTAID.X ;  /* 0x00000000000579c3 */ /* 0x000eb00000002500 */
[----:B------:R-:W2:Y:S01]  /*0070*/  LDC R2, c[0x0][0x360] ;  /* 0x0000d800ff027b82 */ /* 0x000ea20000000800 */
[----:B0-----:R-:W-:-:S02]  /*0080*/  IMAD R13, R13, UR4, R0 ;  /* 0x000000040d0d7c24 */ /* 0x001fc4000f8e0200 */
[----:B--2---:R-:W-:-:S05]  /*0090*/  IMAD R0, R2, UR5, R3 ;  /* 0x0000000502007c24 */ /* 0x004fca000f8e0203 */
[----:B------:R-:W-:-:S04]  /*00a0*/  VIMNMX R2, PT, PT, R13, R0, !PT ;  /* 0x000000000d027248 */ /* 0x000fc80007fe0100 */
[----:B-1----:R-:W-:-:S13]  /*00b0*/  ISETP.GE.AND P0, PT, R2, UR20, PT ;  /* 0x0000001402007c0c */ /* 0x002fda000bf06270 */
[----:B------:R-:W-:Y:S05]  /*00c0*/  @P0 EXIT ;  /* 0x000000000000094d */ /* 0x000fea0003800000 */
[----:B------:R-:W-:Y:S01]  /*00d0*/  UISETP.GE.U32.AND UP0, UPT, UR20, 0x8, UPT ;  /* 0x000000081400788c */ /* 0x000fe2000bf06070 */
[----:B------:R-:W-:Y:S02]  /*00e0*/  HFMA2 R12, -RZ, RZ, 0, 0 ;  /* 0x00000000ff0c7431 */ /* 0x000fe400000001ff */
[----:B------:R-:W-:Y:S01]  /*00f0*/  IMAD R13, R13, UR20, RZ ;  /* 0x000000140d0d7c24 */ /* 0x000fe2000f8e02ff */
[----:B------:R-:W-:Y:S01]  /*0100*/  UMOV UR4, URZ ;  /* 0x000000ff00047c82 */ /* 0x000fe20008000000 */
[----:B------:R-:W0:Y:S04]  /*0110*/  LDCU.64 UR18, c[0x0][0x358] ;  /* 0x00006b00ff1277ac */ /* 0x000e280008000a00 */
[----:B------:R-:W-:Y:S05]  /*0120*/  BRA.U !UP0, `(.L_x_8) ;  /* 0x0000000508047547 */ /* 0x000fea000b800000 */
[----:B------:R-:W1:Y:S01]  /*0130*/  LDCU.128 UR24, c[0x0][0x380] ;  /* 0x00007000ff1877ac */ /* 0x000e620008000c00 */
[----:B------:R-:W-:Y:S02]  /*0140*/  MOV R12, RZ ;  /* 0x000000ff000c7202 */ /* 0x000fe40000000f00 */
[----:B------:R-:W-:Y:S01]  /*0150*/  MOV R14, R0 ;  /* 0x00000000000e7202 */ /* 0x000fe20000000f00 */
[----:B------:R-:W-:-:S04]  /*0160*/  ULOP3.LUT UR4, UR20, 0x7ffffff8, URZ, 0xc0, !UPT ;  /* 0x7ffffff814047892 */ /* 0x000fc8000f8ec0ff */
[----:B------:R-:W-:Y:S01]  /*0170*/  UIADD3 UR5, UPT, UPT, -UR4, URZ, URZ ;  /* 0x000000ff04057290 */ /* 0x000fe2000fffe1ff */
[----:B-1----:R-:W-:Y:S01]  /*0180*/  MOV R2, UR24 ;  /* 0x0000001800027c02 */ /* 0x002fe20008000f00 */
[----:B------:R-:W-:Y:S01]  /*0190*/  UIMAD.WIDE UR6, UR20, 0x8, UR26 ;  /* 0x00000008140678a5 */ /* 0x000fe2000f8e021a */
[----:B------:R-:W-:Y:S01]  /*01a0*/  MOV R3, UR25 ;  /* 0x0000001900037c02 */ /* 0x000fe20008000f00 */
[----:B------:R-:W-:Y:S02]  /*01b0*/  UIMAD.WIDE UR8, UR20, 0xc, UR26 ;  /* 0x0000000c140878a5 */ /* 0x000fe4000f8e021a */
[----:B------:R-:W-:Y:S01]  /*01c0*/  UIMAD.WIDE UR10, UR20, 0x10, UR26 ;  /* 0x00000010140a78a5 */ /* 0x000fe2000f8e021a */
[----:B------:R-:W-:Y:S01]  /*01d0*/  IMAD.WIDE.U32 R2, R13, 0x4, R2 ;  /* 0x000000040d027825 */ /* 0x000fe200078e0002 */
[----:B------:R-:W-:Y:S02]  /*01e0*/  UIMAD.WIDE UR12, UR20, 0x14, UR26 ;  /* 0x00000014140c78a5 */ /* 0x000fe4000f8e021a */
[----:B------:R-:W-:Y:S01]  /*01f0*/  UIMAD.WIDE UR14, UR20, 0x18, UR26 ;  /* 0x00000018140e78a5 */ /* 0x000fe2000f8e021a */
[----:B------:R-:W-:Y:S01]  /*0200*/  IADD3 R2, P0, PT, R2, 0x10, RZ ;  /* 0x0000001002027810 */ /* 0x000fe20007f1e0ff */
[----:B------:R-:W-:-:S03]  /*0210*/  UIMAD.WIDE UR16, UR20, 0x1c, UR26 ;  /* 0x0000001c141078a5 */ /* 0x000fc6000f8e021a */
[----:B------:R-:W-:-:S09]  /*0220*/  IADD3.X R3, PT, PT, RZ, R3, RZ, P0, !PT ;  /* 0x00000003ff037210 */ /* 0x000fd200007fe4ff */
.L_x_9:
[----:B------:R-:W-:Y:S01]  /*0230*/  UIMAD.WIDE UR22, UR20, 0x4, UR26 ;  /* 0x00000004141678a5 */ /* 0x000fe2000f8e021a */
[----:B------:R-:W-:Y:S02]  /*0240*/  IMAD.MOV.U32 R23, RZ, RZ, 0x4 ;  /* 0x00000004ff177424 */ /* 0x000fe400078e00ff */
[----:B------:R-:W-:Y:S01]  /*0250*/  HFMA2 R11, -RZ, RZ, 0, 2.384185791015625e-07 ;  /* 0x00000004ff0b7431 */ /* 0x000fe200000001ff */
[----:B------:R-:W-:Y:S01]  /*0260*/  MOV R25, 0x4 ;  /* 0x0000000400197802 */ /* 0x000fe20000000f00 */
[----:B0-----:R-:W2:Y:S01]  /*0270*/  LDG.E R21, desc[UR18][R2.64+-0x10] ;  /* 0xfffff01202157981 */ /* 0x001ea2000c1e1900 */
[C---:B------:R-:W-:Y:S01]  /*0280*/  IMAD.WIDE R22, R14.reuse, R23, UR26 ;  /* 0x0000001a0e167e25 */ /* 0x040fe2000f8e0217 */
[----:B------:R-:W-:Y:S02]  /*0290*/  MOV R8, UR22 ;  /* 0x0000001600087c02 */ /* 0x000fe40008000f00 */
[----:B------:R-:W-:Y:S01]  /*02a0*/  MOV R9, UR23 ;  /* 0x0000001700097c02 */ /* 0x000fe20008000f00 */
[----:B------:R-:W3:Y:S02]  /*02b0*/  LDG.E R19, desc[UR18][R2.64+-0xc] ;  /* 0xfffff41202137981 */ /* 0x000ee4000c1e1900 */
[----:B------:R-:W-:-:S02]  /*02c0*/  IMAD.WIDE R8, R14, 0x4, R8 ;  /* 0x000000040e087825 */ /* 0x000fc400078e0208 */
[----:B------:R-:W2:Y:S01]  /*02d0*/  LDG.E R22, desc[UR18][R22.64] ;  /* 0x0000001216167981 */ /* 0x000ea2000c1e1900 */
[----:B------:R-:W-:Y:S01]  /*02e0*/  MOV R5, 0x4 ;  /* 0x0000000400057802 */ /* 0x000fe20000000f00 */
[C---:B------:R-:W-:Y:S02]  /*02f0*/  IMAD.WIDE R24, R14.reuse, R25, UR6 ;  /* 0x000000060e187e25 */ /* 0x040fe4000f8e0219 */
[----:B------:R0:W3:Y:S02]  /*0300*/  LDG.E R20, desc[UR18][R8.64] ;  /* 0x0000001208147981 */ /* 0x0000e4000c1e1900 */
[----:B------:R-:W-:Y:S02]  /*0310*/  IMAD.WIDE R10, R14, R11, UR8 ;  /* 0x000000080e0a7e25 */ /* 0x000fe4000f8e020b */
[----:B------:R-:W4:Y:S04]  /*0320*/  LDG.E R18, desc[UR18][R24.64] ;  /* 0x0000001218127981 */ /* 0x000f28000c1e1900 */
[----:B------:R-:W4:Y:S01]  /*0330*/  LDG.E R17, desc[UR18][R2.64+-0x8] ;  /* 0xfffff81202117981 */ /* 0x000f22000c1e1900 */
[----:B0-----:R-:W-:-:S02]  /*0340*/  HFMA2 R9, -RZ, RZ, 0, 2.384185791015625e-07 ;  /* 0x00000004ff097431 */ /* 0x001fc400000001ff */
[----:B------:R-:W-:Y:S01]  /*0350*/  IMAD.MOV.U32 R7, RZ, RZ, 0x4 ;  /* 0x00000004ff077424 */ /* 0x000fe200078e00ff */
[----:B------:R0:W5:Y:S01]  /*0360*/  LDG.E R16, desc[UR18][R10.64] ;  /* 0x000000120a107981 */ /* 0x000162000c1e1900 */
[----:B------:R-:W-:-:S03]  /*0370*/  IMAD.WIDE R4, R14, R5, UR10 ;  /* 0x0000000a0e047e25 */ /* 0x000fc6000f8e0205 */
[----:B------:R-:W5:Y:S01]  /*0380*/  LDG.E R15, desc[UR18][R2.64+-0x4] ;  /* 0xfffffc12020f7981 */ /* 0x000f62000c1e1900 */
[C---:B------:R-:W-:Y:S01]  /*0390*/  IMAD.WIDE R6, R14.reuse, R7, UR12 ;  /* 0x0000000c0e067e25 */ /* 0x040fe2000f8e0207 */
[----:B------:R-:W-:Y:S02]  /*03a0*/  MOV R27, 0x4 ;  /* 0x00000004001b7802 */ /* 0x000fe40000000f00 */
[----:B------:R1:W5:Y:S01]  /*03b0*/  LDG.E R4, desc[UR18][R4.64] ;  /* 0x0000001204047981 */ /* 0x000362000c1e1900 */
[----:B------:R-:W-:-:S03]  /*03c0*/  IMAD.WIDE R8, R14, R9, UR14 ;  /* 0x0000000e0e087e25 */ /* 0x000fc6000f8e0209 */
[----:B------:R-:W5:Y:S01]  /*03d0*/  LDG.E R23, desc[UR18][R2.64] ;  /* 0x0000001202177981 */ /* 0x000f62000c1e1900 */
[----:B0-----:R-:W-:-:S03]  /*03e0*/  IMAD.WIDE R10, R14, R27, UR16 ;  /* 0x000000100e0a7e25 */ /* 0x001fc6000f8e021b */
[----:B------:R-:W5:Y:S04]  /*03f0*/  LDG.E R7, desc[UR18][R6.64] ;  /* 0x0000001206077981 */ /* 0x000f68000c1e1900 */
[----:B------:R-:W5:Y:S04]  /*0400*/  LDG.E R24, desc[UR18][R2.64+0x4] ;  /* 0x0000041202187981 */ /* 0x000f68000c1e1900 */
[----:B------:R-:W5:Y:S04]  /*0410*/  LDG.E R8, desc[UR18][R8.64] ;  /* 0x0000001208087981 */ /* 0x000f68000c1e1900 */
[----:B------:R-:W5:Y:S04]  /*0420*/  LDG.E R25, desc[UR18][R2.64+0x8] ;  /* 0x0000081202197981 */ /* 0x000f68000c1e1900 */
[----:B------:R-:W5:Y:S04]  /*0430*/  LDG.E R10, desc[UR18][R10.64] ;  /* 0x000000120a0a7981 */ /* 0x000f68000c1e1900 */
[----:B------:R0:W5:Y:S01]  /*0440*/  LDG.E R27, desc[UR18][R2.64+0xc] ;  /* 0x00000c12021b7981 */ /* 0x000162000c1e1900 */
[----:B------:R-:W-:-:S04]  /*0450*/  UIADD3 UR5, UPT, UPT, UR5, 0x8, URZ ;  /* 0x0000000805057890 */ /* 0x000fc8000fffe0ff */
[----:B------:R-:W-:Y:S01]  /*0460*/  UISETP.NE.AND UP0, UPT, UR5, URZ, UPT ;  /* 0x000000ff0500728c */ /* 0x000fe2000bf05270 */
[----:B-1----:R-:W-:Y:S02]  /*0470*/  MOV R5, UR20 ;  /* 0x0000001400057c02 */ /* 0x002fe40008000f00 */
[----:B0-----:R-:W-:Y:S02]  /*0480*/  IADD3 R2, P0, PT, R2, 0x20, RZ ;  /* 0x0000002002027810 */ /* 0x001fe40007f1e0ff */
[----:B------:R-:W-:Y:S02]  /*0490*/  LEA R14, R5, R14, 0x3 ;  /* 0x0000000e050e7211 */ /* 0x000fe400078e18ff */
[----:B------:R-:W-:Y:S01]  /*04a0*/  IADD3.X R3, PT, PT, RZ, R3, RZ, P0, !PT ;  /* 0x00000003ff037210 */ /* 0x000fe200007fe4ff */
[----:B--2---:R-:W-:-:S04]  /*04b0*/  FFMA R22, R21, R22, R12 ;  /* 0x0000001615167223 */ /* 0x004fc8000000000c */
[----:B---3--:R-:W-:-:S04]  /*04c0*/  FFMA R20, R19, R20, R22 ;  /* 0x0000001413147223 */ /* 0x008fc80000000016 */
[----:B----4-:R-:W-:-:S04]  /*04d0*/  FFMA R18, R17, R18, R20 ;  /* 0x0000001211127223 */ /* 0x010fc80000000014 */
[----:B-----5:R-:W-:-:S04]  /*04e0*/  FFMA R16, R15, R16, R18 ;  /* 0x000000100f107223 */ /* 0x020fc80000000012 */
[----:B------:R-:W-:-:S04]  /*04f0*/  FFMA R23, R23, R4, R16 ;  /* 0x0000000417177223 */ /* 0x000fc80000000010 */
[----:B------:R-:W-:-:S04]  /*0500*/  FFMA R24, R24, R7, R23 ;  /* 0x0000000718187223 */ /* 0x000fc80000000017 */
[----:B------:R-:W-:-:S04]  /*0510*/  FFMA R8, R25, R8, R24 ;  /* 0x0000000819087223 */ /* 0x000fc80000000018 */
[----:B------:R-:W-:Y:S01]  /*0520*/  FFMA R12, R27, R10, R8 ;  /* 0x0000000a1b0c7223 */ /* 0x000fe20000000008 */
[----:B------:R-:W-:Y:S06]  /*0530*/  BRA.U UP0, `(.L_x_9) ;  /* 0xfffffffd003c7547 */ /* 0x000fec000b83ffff */
.L_x_8:
[----:B------:R-:W-:-:S04]  /*0540*/  ULOP3.LUT UR6, UR20, 0x7, URZ, 0xc0, !UPT ;  /* 0x0000000714067892 */ /* 0x000fc8000f8ec0ff */
[----:B------:R-:W-:-:S09]  /*0550*/  UISETP.NE.AND UP0, UPT, UR6, URZ, UPT ;  /* 0x000000ff0600728c */ /* 0x000fd2000bf05270 */
[----:B------:R-:W-:Y:S05]  /*0560*/  BRA.U !UP0, `(.L_x_10) ;  /* 0x0000000508387547 */ /* 0x000fea000b800000 */
[----:B------:R-:W-:Y:S02]  /*0570*/  UISETP.GE.U32.AND UP0, UPT, UR6, 0x4, UPT ;  /* 0x000000040600788c */ /* 0x000fe4000bf06070 */
[----:B------:R-:W-:-:S04]  /*0580*/  ULOP3.LUT UR5, UR20, 0x3, URZ, 0xc0, !UPT ;  /* 0x0000000314057892 */ /* 0x000fc8000f8ec0ff */
[----:B------:R-:W-:-:S03]  /*0590*/  UISETP.NE.AND UP1, UPT, UR5, URZ, UPT ;  /* 0x000000ff0500728c */ /* 0x000fc6000bf25270 */
[----:B------:R-:W-:Y:S08]  /*05a0*/  BRA.U !UP0, `(.L_x_11) ;  /* 0x00000001087c7547 */ /* 0x000ff0000b800000 */
[----:B------:R-:W1:Y:S01]  /*05b0*/  LDC.64 R6, c[0x0][0x388] ;  /* 0x0000e200ff067b82 */ /* 0x000e620000000a00 */
[----:B------:R-:W2:Y:S01]  /*05c0*/  LDCU.64 UR6, c[0x0][0x380] ;  /* 0x00007000ff0677ac */ /* 0x000ea20008000a00 */
[----:B------:R-:W-:Y:S01]  /*05d0*/  IMAD.U32 R9, RZ, RZ, UR4 ;  /* 0x00000004ff097e24 */ /* 0x000fe2000f8e00ff */
[C---:B------:R-:W-:Y:S02]  /*05e0*/  IADD3 R3, PT, PT, R13.reuse, UR4, RZ ;  /* 0x000000040d037c10 */ /* 0x040fe4000fffe0ff */
[----:B------:R-:W-:Y:S01]  /*05f0*/  IADD3 R10, P0, PT, R13, UR4, RZ ;  /* 0x000000040d0a7c10 */ /* 0x000fe2000ff1e0ff */
[----:B------:R-:W-:Y:S01]  /*0600*/  IMAD R9, R9, UR20, R0 ;  /* 0x0000001409097c24 */ /* 0x000fe2000f8e0200 */
[----:B------:R-:W-:Y:S01]  /*0610*/  MOV R11, UR20 ;  /* 0x00000014000b7c02 */ /* 0x000fe20008000f00 */
[----:B------:R-:W3:Y:S01]  /*0620*/  LDC.64 R4, c[0x0][0x380] ;  /* 0x0000e000ff047b82 */ /* 0x000ee20000000a00 */
[----:B------:R-:W-:Y:S01]  /*0630*/  MOV R15, UR20 ;  /* 0x00000014000f7c02 */ /* 0x000fe20008000f00 */
[----:B-1----:R-:W-:Y:S01]  /*0640*/  IMAD.WIDE R6, R9, 0x4, R6 ;  /* 0x0000000409067825 */ /* 0x002fe200078e0206 */
[----:B------:R-:W-:-:S05]  /*0650*/  MOV R9, UR20 ;  /* 0x0000001400097c02 */ /* 0x000fca0008000f00 */
[----:B------:R-:W-:Y:S02]  /*0660*/  IMAD.WIDE R8, R9, 0x4, R6 ;  /* 0x0000000409087825 */ /* 0x000fe400078e0206 */
[----:B0-----:R-:W4:Y:S02]  /*0670*/  LDG.E R6, desc[UR18][R6.64] ;  /* 0x0000001206067981 */ /* 0x001f24000c1e1900 */
[----:B---3--:R-:W-:Y:S01]  /*0680*/  IMAD.WIDE.U32 R4, R3, 0x4, R4 ;  /* 0x0000000403047825 */ /* 0x008fe200078e0004 */
[----:B------:R-:W-:Y:S01]  /*0690*/  IADD3.X R3, PT, PT, RZ, RZ, RZ, P0, !PT ;  /* 0x000000ffff037210 */ /* 0x000fe200007fe4ff */
[----:B------:R-:W3:Y:S01]  /*06a0*/  LDG.E R17, desc[UR18][R8.64] ;  /* 0x0000001208117981 */ /* 0x000ee2000c1e1900 */
[----:B--2---:R-:W-:-:S03]  /*06b0*/  LEA R2, P0, R10, UR6, 0x2 ;  /* 0x000000060a027c11 */ /* 0x004fc6000f8010ff */
[----:B------:R-:W4:Y:S01]  /*06c0*/  LDG.E R5, desc[UR18][R4.64] ;  /* 0x0000001204057981 */ /* 0x000f22000c1e1900 */
[----:B------:R-:W-:Y:S01]  /*06d0*/  LEA.HI.X R3, R10, UR7, R3, 0x2, P0 ;  /* 0x000000070a037c11 */ /* 0x000fe200080f1403 */
[----:B------:R-:W-:-:S04]  /*06e0*/  IMAD.WIDE R10, R11, 0x4, R8 ;  /* 0x000000040b0a7825 */ /* 0x000fc800078e0208 */
[----:B------:R-:W3:Y:S01]  /*06f0*/  LDG.E R16, desc[UR18][R2.64+0x4] ;  /* 0x0000041202107981 */ /* 0x000ee2000c1e1900 */
[----:B------:R-:W-:-:S03]  /*0700*/  IMAD.WIDE R14, R15, 0x4, R10 ;  /* 0x000000040f0e7825 */ /* 0x000fc600078e020a */
[----:B------:R-:W2:Y:S04]  /*0710*/  LDG.E R19, desc[UR18][R10.64] ;  /* 0x000000120a137981 */ /* 0x000ea8000c1e1900 */
[----:B------:R-:W2:Y:S04]  /*0720*/  LDG.E R18, desc[UR18][R2.64+0x8] ;  /* 0x0000081202127981 */ /* 0x000ea8000c1e1900 */
[----:B------:R-:W5:Y:S04]  /*0730*/  LDG.E R20, desc[UR18][R2.64+0xc] ;  /* 0x00000c1202147981 */ /* 0x000f68000c1e1900 */
[----:B------:R-:W5:Y:S01]  /*0740*/  LDG.E R14, desc[UR18][R14.64] ;  /* 0x000000120e0e7981 */ /* 0x000f62000c1e1900 */
[----:B------:R-:W-:Y:S01]  /*0750*/  UIADD3 UR4, UPT, UPT, UR4, 0x4, URZ ;  /* 0x0000000404047890 */ /* 0x000fe2000fffe0ff */
[----:B----4-:R-:W-:-:S04]  /*0760*/  FFMA R5, R5, R6, R12 ;  /* 0x0000000605057223 */ /* 0x010fc8000000000c */
[----:B---3--:R-:W-:-:S04]  /*0770*/  FFMA R5, R16, R17, R5 ;  /* 0x0000001110057223 */ /* 0x008fc80000000005 */
[----:B--2---:R-:W-:-:S04]  /*0780*/  FFMA R5, R18, R19, R5 ;  /* 0x0000001312057223 */ /* 0x004fc80000000005 */
[----:B-----5:R-:W-:-:S07]  /*0790*/  FFMA R12, R20, R14, R5 ;  /* 0x0000000e140c7223 */ /* 0x020fce0000000005 */
.L_x_11:
[----:B------:R-:W-:Y:S05]  /*07a0*/  BRA.U !UP1, `(.L_x_10) ;  /* 0x0000000109a87547 */ /* 0x000fea000b800000 */
[----:B------:R-:W-:Y:S01]  /*07b0*/  UISETP.NE.AND UP0, UPT, UR5, 0x1, UPT ;  /* 0x000000010500788c */ /* 0x000fe2000bf05270 */
[----:B------:R-:W-:Y:S01]  /*07c0*/  MOV R7, UR4 ;  /* 0x0000000400077c02 */ /* 0x000fe20008000f00 */
[----:B------:R-:W-:Y:S02]  /*07d0*/  ULOP3.LUT UR5, UR20, 0x1, URZ, 0xc0, !UPT ;  /* 0x0000000114057892 */ /* 0x000fe4000f8ec0ff */
[----:B------:R-:W-:Y:S02]  /*07e0*/  MOV R15, UR20 ;  /* 0x00000014000f7c02 */ /* 0x000fe40008000f00 */
[----:B------:R-:W-:Y:S01]  /*07f0*/  UISETP.NE.U32.AND UP1, UPT, UR5, 0x1, UPT ;  /* 0x000000010500788c */ /* 0x000fe2000bf25070 */
[----:B------:R-:W-:-:S04]  /*0800*/  PLOP3.LUT P1, PT, PT, PT, UP0, 0x80, 0x8 ;  /* 0x000000000008781c */ /* 0x000fc80003f2f008 */
[----:B------:R-:W1:Y:S01]  /*0810*/  @UP0 LDCU.128 UR8, c[0x0][0x380] ;  /* 0x00007000ff0807ac */ /* 0x000e620008000c00 */
[----:B------:R-:W-:Y:S01]  /*0820*/  PLOP3.LUT P0, PT, PT, PT, UP1, 0x80, 0x8 ;  /* 0x000000000008781c */ /* 0x000fe20003f0f018 */
[----:B------:R-:W2:Y:S04]  /*0830*/  @UP0 LDCU.64 UR6, c[0x0][0x380] ;  /* 0x00007000ff0607ac */ /* 0x000ea80008000a00 */
[----:B------:R-:W3:Y:S03]  /*0840*/  @!UP1 LDCU.128 UR12, c[0x0][0x380] ;  /* 0x00007000ff0c97ac */ /* 0x000ee60008000c00 */
[C---:B------:R-:W-:Y:S02]  /*0850*/  @P1 IADD3 R3, PT, PT, R13.reuse, UR4, RZ ;  /* 0x000000040d031c10 */ /* 0x040fe4000fffe0ff */
[----:B------:R-:W-:Y:S01]  /*0860*/  @P1 IADD3 R6, P2, PT, R13, UR4, RZ ;  /* 0x000000040d061c10 */ /* 0x000fe2000ff5e0ff */
[----:B------:R-:W-:Y:S01]  /*0870*/  @UP0 UIADD3 UR4, UPT, UPT, UR4, 0x2, URZ ;  /* 0x0000000204040890 */ /* 0x000fe2000fffe0ff */
[----:B-1----:R-:W-:Y:S01]  /*0880*/  MOV R11, UR9 ;  /* 0x00000009000b7c02 */ /* 0x002fe20008000f00 */
[----:B------:R-:W-:Y:S01]  /*0890*/  IMAD.U32 R10, RZ, RZ, UR8 ;  /* 0x00000008ff0a7e24 */ /* 0x000fe2000f8e00ff */
[----:B------:R-:W-:-:S02]  /*08a0*/  MOV R4, UR10 ;  /* 0x0000000a00047c02 */ /* 0x000fc40008000f00 */
[----:B------:R-:W-:Y:S01]  /*08b0*/  MOV R5, UR11 ;  /* 0x0000000b00057c02 */ /* 0x000fe20008000f00 */
[----:B------:R-:W-:-:S04]  /*08c0*/  @P1 IMAD.WIDE.U32 R10, R3, 0x4, R10 ;  /* 0x00000004030a1825 */ /* 0x000fc800078e000a */
[----:B------:R-:W-:Y:S01]  /*08d0*/  @P1 IMAD R3, R7, UR20, R0 ;  /* 0x0000001407031c24 */ /* 0x000fe2000f8e0200 */
[----:B------:R-:W-:Y:S01]  /*08e0*/  @P1 IADD3.X R7, PT, PT, RZ, RZ, RZ, P2, !PT ;  /* 0x000000ffff071210 */ /* 0x000fe200017fe4ff */
[----:B------:R-:W-:Y:S01]  /*08f0*/  IMAD.U32 R19, RZ, RZ, UR4 ;  /* 0x00000004ff137e24 */ /* 0x000fe2000f8e00ff */
[C---:B--2---:R-:W-:Y:S01]  /*0900*/  @P1 LEA R2, P2, R6.reuse, UR6, 0x2 ;  /* 0x0000000606021c11 */ /* 0x044fe2000f8410ff */
[----:B------:R-:W-:Y:S01]  /*0910*/  @P1 IMAD.WIDE R4, R3, 0x4, R4 ;  /* 0x0000000403041825 */ /* 0x000fe200078e0204 */
[----:B------:R-:W-:Y:S01]  /*0920*/  @!P0 IADD3 R17, PT, PT, R13, UR4, RZ ;  /* 0x000000040d118c10 */ /* 0x000fe2000fffe0ff */
[----:B0-----:R-:W2:Y:S01]  /*0930*/  @P1 LDG.E R11, desc[UR18][R10.64] ;  /* 0x000000120a0b1981 */ /* 0x001ea2000c1e1900 */
[----:B------:R-:W-:Y:S01]  /*0940*/  @P1 LEA.HI.X R3, R6, UR7, R7, 0x2, P2 ;  /* 0x0000000706031c11 */ /* 0x000fe200090f1407 */
[----:B------:R-:W-:Y:S01]  /*0950*/  @!P0 IMAD R19, R19, UR20, R0 ;  /* 0x0000001413138c24 */ /* 0x000fe2000f8e0200 */
[----:B---3--:R-:W-:Y:S01]  /*0960*/  MOV R6, UR12 ;  /* 0x0000000c00067c02 */ /* 0x008fe20008000f00 */
[----:B------:R-:W-:Y:S01]  /*0970*/  @P1 IMAD.WIDE R14, R15, 0x4, R4 ;  /* 0x000000040f0e1825 */ /* 0x000fe200078e0204 */
[----:B------:R-:W-:Y:S01]  /*0980*/  MOV R7, UR13 ;  /* 0x0000000d00077c02 */ /* 0x000fe20008000f00 */
[----:B------:R-:W2:Y:S01]  /*0990*/  @P1 LDG.E R4, desc[UR18][R4.64] ;  /* 0x0000001204041981 */ /* 0x000ea2000c1e1900 */
[----:B------:R-:W-:-:S02]  /*09a0*/  MOV R8, UR14 ;  /* 0x0000000e00087c02 */ /* 0x000fc40008000f00 */
[----:B------:R-:W-:Y:S01]  /*09b0*/  MOV R9, UR15 ;  /* 0x0000000f00097c02 */ /* 0x000fe20008000f00 */
[----:B------:R-:W-:Y:S01]  /*09c0*/  @!P0 IMAD.WIDE.U32 R6, R17, 0x4, R6 ;  /* 0x0000000411068825 */ /* 0x000fe200078e0006 */
[----:B------:R-:W3:Y:S03]  /*09d0*/  @P1 LDG.E R14, desc[UR18][R14.64] ;  /* 0x000000120e0e1981 */ /* 0x000ee6000c1e1900 */
[----:B------:R-:W-:Y:S01]  /*09e0*/  @!P0 IMAD.WIDE R8, R19, 0x4, R8 ;  /* 0x0000000413088825 */ /* 0x000fe200078e0208 */
[----:B------:R-:W3:Y:S04]  /*09f0*/  @P1 LDG.E R2, desc[UR18][R2.64+0x4] ;  /* 0x0000041202021981 */ /* 0x000ee8000c1e1900 */
[----:B------:R-:W4:Y:S04]  /*0a00*/  @!P0 LDG.E R7, desc[UR18][R6.64] ;  /* 0x0000001206078981 */ /* 0x000f28000c1e1900 */
[----:B------:R-:W4:Y:S01]  /*0a10*/  @!P0 LDG.E R8, desc[UR18][R8.64] ;  /* 0x0000001208088981 */ /* 0x000f22000c1e1900 */
[----:B--2---:R-:W-:-:S04]  /*0a20*/  @P1 FFMA R11, R11, R4, R12 ;  /* 0x000000040b0b1223 */ /* 0x004fc8000000000c */
[----:B---3--:R-:W-:-:S04]  /*0a30*/  @P1 FFMA R12, R2, R14, R11 ;  /* 0x0000000e020c1223 */ /* 0x008fc8000000000b */
[----:B----4-:R-:W-:-:S07]  /*0a40*/  @!P0 FFMA R12, R7, R8, R12 ;  /* 0x00000008070c8223 */ /* 0x010fce000000000c */
.L_x_10:
[----:B------:R-:W1:Y:S01]  /*0a50*/  LDC.64 R2, c[0x0][0x390] ;  /* 0x0000e400ff027b82 */ /* 0x000e620000000a00 */
[----:B------:R-:W-:-:S05]  /*0a60*/  IADD3 R13, PT, PT, R0, R13, RZ ;  /* 0x0000000d000d7210 */ /* 0x000fca0007ffe0ff */
[----:B-1----:R-:W-:-:S05]  /*0a70*/  IMAD.WIDE R2, R13, 0x4, R2 ;  /* 0x000000040d027825 */ /* 0x002fca00078e0202 */
[----:B0-----:R-:W-:Y:S01]  /*0a80*/  STG.E desc[UR18][R2.64], R12 ;  /* 0x0000000c02007986 */ /* 0x001fe2000c101912 */
[----:B------:R-:W-:Y:S05]  /*0a90*/  EXIT ;  /* 0x000000000000794d */ /* 0x000fea0003800000 */
.L_x_12:
        /* <DEDUP_REMOVED lines=14> */
.L_x_15:


//--------------------- .nv.shared._Z24matrixMulSharedOptimizedPKfS0_Pfi --------------------------
	.section	.nv.shared._Z24matrixMulSharedOptimizedPKfS0_Pfi,"aw",@nobits
	.sectionflags	@""
	.align	4
.nv.shared._Z24matrixMulSharedOptimizedPKfS0_Pfi:
	.zero		3072


//--------------------- .nv.shared.reserved.0     --------------------------
	.section	.nv.shared.reserved.0,"aw",@nobits
	.weak		__nv_reservedSMEM_offset_0_alias
	.size		__nv_reservedSMEM_offset_0_alias, 0, 64
	.other		__nv_reservedSMEM_offset_0_alias,@"STO_CUDA_RESERVED_SHARED STV_DEFAULT"
__nv_reservedSMEM_offset_0_alias:
	.zero		0
	.zero		64


//--------------------- .nv.shared._Z15matrixMulSharedPKfS0_Pfi --------------------------
	.section	.nv.shared._Z15matrixMulSharedPKfS0_Pfi,"aw",@nobits
	.sectionflags	@""
	.align	4
.nv.shared._Z15matrixMulSharedPKfS0_Pfi:
	.zero		3072


//--------------------- .nv.constant0._Z24matrixMulSharedOptimizedPKfS0_Pfi --------------------------
	.section	.nv.constant0._Z24matrixMulSharedOptimizedPKfS0_Pfi,"a",@progbits
	.sectionflags	@""
	.align	4
.nv.constant0._Z24matrixMulSharedOptimizedPKfS0_Pfi:
	.zero		924


//--------------------- .nv.constant0._Z15matrixMulSharedPKfS0_Pfi --------------------------
	.section	.nv.constant0._Z15matrixMulSharedPKfS0_Pfi,"a",@progbits
	.sectionflags	@""
	.align	4
.nv.constant0._Z15matrixMulSharedPKfS0_Pfi:
	.zero		924


//--------------------- .nv.constant0._Z14matrixMulNaivePKfS0_Pfi --------------------------
	.section	.nv.constant0._Z14matrixMulNaivePKfS0_Pfi,"a",@progbits
	.sectionflags	@""
	.align	4
.nv.constant0._Z14matrixMulNaivePKfS0_Pfi:
	.zero		924


//--------------------- SYMBOLS --------------------------

	.type		.nv.reservedSmem.offset0,@object
	.size		.nv.reservedSmem.offset0,0x4
	.type		.nv.reservedSmem.cap,@object
	.size		.nv.reservedSmem.cap,0x4
